def attn_fwd(
    Q,
    K,
    V,
    Out,
    Lse,
    sm_scale,
    stride_qz,
    stride_qh,
    stride_qm,
    stride_qk,
    stride_kz,
    stride_kh,
    stride_kn,
    stride_kk,
    stride_vz,
    stride_vh,
    stride_vn,
    stride_vk,
    stride_oz,
    stride_oh,
    stride_om,
    stride_ok,
    seqlen_q,
    seqlen_k,
    BLOCK_M: tl.constexpr,
    BLOCK_N: tl.constexpr,
    HEAD_DIM: tl.constexpr,
    CAUSAL: tl.constexpr,
):
    start_m = tl.program_id(0)
    off_hz = tl.program_id(1)
    q_off = off_hz * stride_qh
    k_off = off_hz * stride_kh
    v_off = off_hz * stride_vh
    offs_m = start_m * BLOCK_M + tl.arange(0, BLOCK_M)
    offs_d = tl.arange(0, HEAD_DIM)
    offs_n = tl.arange(0, BLOCK_N)
    q_ptrs = Q + q_off + offs_m[:, None] * stride_qm + offs_d[None, :] * stride_qk
    k_ptrs = K + k_off + offs_d[:, None] * stride_kk + offs_n[None, :] * stride_kn
    v_ptrs = V + v_off + offs_n[:, None] * stride_vn + offs_d[None, :] * stride_vk
    m_i = tl.full([BLOCK_M], float("-inf"), dtype=tl.float32)
    l_i = tl.zeros([BLOCK_M], dtype=tl.float32) + 1.0
    acc = tl.zeros([BLOCK_M, HEAD_DIM], dtype=tl.float32)
    q = tl.load(q_ptrs)
    acc, l_i, m_i = _attn_fwd_inner(
        acc,
        l_i,
        m_i,
        q,
        k_ptrs,
        v_ptrs,
        sm_scale,
        stride_kn,
        stride_vn,
        start_m,
        seqlen_k,
        BLOCK_M,
        BLOCK_N,
        HEAD_DIM,
        CAUSAL,
    )
    acc = acc / l_i[:, None]
    lse = m_i + tl.math.log2(l_i) / 1.4426950408889634
    o_ptrs = (
        Out
        + off_hz * stride_oh
        + offs_m[:, None] * stride_om
        + offs_d[None, :] * stride_ok
    )
    tl.store(o_ptrs, acc.to(Out.dtype.element_ty))
    tl.store(Lse + off_hz * seqlen_q + offs_m, lse)

# config = {"BLOCK_M": 128, "BLOCK_N": 128, "HEAD_DIM": 128, "arch": "sm_90", "causal": true, "dtype": "bf16", "num_stages": 2, "num_warps": 8}
# arch = sm_90


// ===== COMPILED SASS (sm_90a) =====

	.target	sm_90a

	.elftype	@"ET_EXEC"


//--------------------- .note.nv.tkinfo           --------------------------
	.section	.note.nv.tkinfo,"",@"SHT_NOTE"
	.sectionflags	@"SHF_NOTE_NV_TKINFO"
	.tkinfo
        /*0018*/ 	.word	0x00000002
        /*0030*/ 	.string	""
        /*0030*/ 	.string	"ptxas"
        /*0030*/ 	.string	"Cuda compilation tools, release 13.0, V13.0.88"
        /*0030*/ 	.string	"Build cuda_13.0.r13.0/compiler.36424714_0"
        /*0030*/ 	.string	"-v  -suppress-debug-info  -lineinfo  -arch sm_90a "



//--------------------- .note.nv.cuinfo           --------------------------
	.section	.note.nv.cuinfo,"",@"SHT_NOTE"
	.sectionflags	@"SHF_NOTE_NV_CUINFO"
        /*0018*/ 	.short	0x0002
        /*001a*/ 	.short	0x005a
        /*001c*/ 	.short	0x0082
	.zero		2


//--------------------- .nv.info                  --------------------------
	.section	.nv.info,"",@"SHT_CUDA_INFO"
	.align	4


	//----- nvinfo : EIATTR_REGCOUNT
	.align		4
        /*0000*/ 	.byte	0x04, 0x2f
        /*0002*/ 	.short	(.L_2 - .L_1)
	.align		4
.L_1:
        /*0004*/ 	.word	index@(attn_fwd)
        /*0008*/ 	.word	0x000000ff


	//----- nvinfo : EIATTR_FRAME_SIZE
	.align		4
.L_2:
        /*000c*/ 	.byte	0x04, 0x11
        /*000e*/ 	.short	(.L_4 - .L_3)
	.align		4
.L_3:
        /*0010*/ 	.word	index@(attn_fwd)
        /*0014*/ 	.word	0x00000368


	//----- nvinfo : EIATTR_MIN_STACK_SIZE
	.align		4
.L_4:
        /*0018*/ 	.byte	0x04, 0x12
        /*001a*/ 	.short	(.L_6 - .L_5)
	.align		4
.L_5:
        /*001c*/ 	.word	index@(attn_fwd)
        /*0020*/ 	.word	0x00000368
.L_6:


//--------------------- .nv.compat                --------------------------
	.section	.nv.compat,"",@"SHT_CUDA_COMPAT_INFO"
	.align	4
        /*0000*/ 	.byte	0x02, 0x09, 0x01, 0x00, 0x02, 0x02, 0x04, 0x00, 0x02, 0x05, 0x05, 0x00, 0x03, 0x07, 0x01, 0x01
        /*0010*/ 	.byte	0x02, 0x03, 0x00, 0x00, 0x02, 0x06, 0x01, 0x00, 0x04, 0x0b, 0x08, 0x00, 0x00, 0x00, 0x00, 0x00
        /*0020*/ 	.byte	0x00, 0x00, 0x00, 0x00


//--------------------- .nv.info.attn_fwd         --------------------------
	.section	.nv.info.attn_fwd,"",@"SHT_CUDA_INFO"
	.sectionflags	@""
	.align	4


	//----- nvinfo : EIATTR_CUDA_API_VERSION
	.align		4
        /*0000*/ 	.byte	0x04, 0x37
        /*0002*/ 	.short	(.L_8 - .L_7)
.L_7:
        /*0004*/ 	.word	0x00000082


	//----- nvinfo : EIATTR_KPARAM_INFO
	.align		4
.L_8:
        /*0008*/ 	.byte	0x04, 0x17
        /*000a*/ 	.short	(.L_10 - .L_9)
.L_9:
        /*000c*/ 	.word	0x00000000
        /*0010*/ 	.short	0x0019
        /*0012*/ 	.short	0x0080
        /*0014*/ 	.byte	0x00, 0xf4, 0x21, 0x00


	//----- nvinfo : EIATTR_KPARAM_INFO
	.align		4
.L_10:
        /*0018*/ 	.byte	0x04, 0x17
        /*001a*/ 	.short	(.L_12 - .L_11)
.L_11:
        /*001c*/ 	.word	0x00000000
        /*0020*/ 	.short	0x0018
        /*0022*/ 	.short	0x0078
        /*0024*/ 	.byte	0x00, 0xf4, 0x21, 0x00


	//----- nvinfo : EIATTR_KPARAM_INFO
	.align		4
.L_12:
        /*0028*/ 	.byte	0x04, 0x17
        /*002a*/ 	.short	(.L_14 - .L_13)
.L_13:
        /*002c*/ 	.word	0x00000000
        /*0030*/ 	.short	0x0017
        /*0032*/ 	.short	0x0070
        /*0034*/ 	.byte	0x00, 0xf0, 0x11, 0x00


	//----- nvinfo : EIATTR_KPARAM_INFO
	.align		4
.L_14:
        /*0038*/ 	.byte	0x04, 0x17
        /*003a*/ 	.short	(.L_16 - .L_15)
.L_15:
        /*003c*/ 	.word	0x00000000
        /*0040*/ 	.short	0x0016
        /*0042*/ 	.short	0x006c
        /*0044*/ 	.byte	0x00, 0xf0, 0x11, 0x00


	//----- nvinfo : EIATTR_KPARAM_INFO
	.align		4
.L_16:
        /*0048*/ 	.byte	0x04, 0x17
        /*004a*/ 	.short	(.L_18 - .L_17)
.L_17:
        /*004c*/ 	.word	0x00000000
        /*0050*/ 	.short	0x0015
        /*0052*/ 	.short	0x0068
        /*0054*/ 	.byte	0x00, 0xf0, 0x11, 0x00


	//----- nvinfo : EIATTR_KPARAM_INFO
	.align		4
.L_18:
        /*0058*/ 	.byte	0x04, 0x17
        /*005a*/ 	.short	(.L_20 - .L_19)
.L_19:
        /*005c*/ 	.word	0x00000000
        /*0060*/ 	.short	0x0014
        /*0062*/ 	.short	0x0064
        /*0064*/ 	.byte	0x00, 0xf0, 0x11, 0x00


	//----- nvinfo : EIATTR_KPARAM_INFO
	.align		4
.L_20:
        /*0068*/ 	.byte	0x04, 0x17
        /*006a*/ 	.short	(.L_22 - .L_21)
.L_21:
        /*006c*/ 	.word	0x00000000
        /*0070*/ 	.short	0x0013
        /*0072*/ 	.short	0x0060
        /*0074*/ 	.byte	0x00, 0xf0, 0x11, 0x00


	//----- nvinfo : EIATTR_KPARAM_INFO
	.align		4
.L_22:
        /*0078*/ 	.byte	0x04, 0x17
        /*007a*/ 	.short	(.L_24 - .L_23)
.L_23:
        /*007c*/ 	.word	0x00000000
        /*0080*/ 	.short	0x0012
        /*0082*/ 	.short	0x005c
        /*0084*/ 	.byte	0x00, 0xf0, 0x11, 0x00


	//----- nvinfo : EIATTR_KPARAM_INFO
	.align		4
.L_24:
        /*0088*/ 	.byte	0x04, 0x17
        /*008a*/ 	.short	(.L_26 - .L_25)
.L_25:
        /*008c*/ 	.word	0x00000000
        /*0090*/ 	.short	0x0011
        /*0092*/ 	.short	0x0058
        /*0094*/ 	.byte	0x00, 0xf0, 0x11, 0x00


	//----- nvinfo : EIATTR_KPARAM_INFO
	.align		4
.L_26:
        /*0098*/ 	.byte	0x04, 0x17
        /*009a*/ 	.short	(.L_28 - .L_27)
.L_27:
        /*009c*/ 	.word	0x00000000
        /*00a0*/ 	.short	0x0010
        /*00a2*/ 	.short	0x0054
        /*00a4*/ 	.byte	0x00, 0xf0, 0x11, 0x00


	//----- nvinfo : EIATTR_KPARAM_INFO
	.align		4
.L_28:
        /*00a8*/ 	.byte	0x04, 0x17
        /*00aa*/ 	.short	(.L_30 - .L_29)
.L_29:
        /*00ac*/ 	.word	0x00000000
        /*00b0*/ 	.short	0x000f
        /*00b2*/ 	.short	0x0050
        /*00b4*/ 	.byte	0x00, 0xf0, 0x11, 0x00


	//----- nvinfo : EIATTR_KPARAM_INFO
	.align		4
.L_30:
        /*00b8*/ 	.byte	0x04, 0x17
        /*00ba*/ 	.short	(.L_32 - .L_31)
.L_31:
        /*00bc*/ 	.word	0x00000000
        /*00c0*/ 	.short	0x000e
        /*00c2*/ 	.short	0x004c
        /*00c4*/ 	.byte	0x00, 0xf0, 0x11, 0x00


	//----- nvinfo : EIATTR_KPARAM_INFO
	.align		4
.L_32:
        /*00c8*/ 	.byte	0x04, 0x17
        /*00ca*/ 	.short	(.L_34 - .L_33)
.L_33:
        /*00cc*/ 	.word	0x00000000
        /*00d0*/ 	.short	0x000d
        /*00d2*/ 	.short	0x0048
        /*00d4*/ 	.byte	0x00, 0xf0, 0x11, 0x00


	//----- nvinfo : EIATTR_KPARAM_INFO
	.align		4
.L_34:
        /*00d8*/ 	.byte	0x04, 0x17
        /*00da*/ 	.short	(.L_36 - .L_35)
.L_35:
        /*00dc*/ 	.word	0x00000000
        /*00e0*/ 	.short	0x000c
        /*00e2*/ 	.short	0x0044
        /*00e4*/ 	.byte	0x00, 0xf0, 0x11, 0x00


	//----- nvinfo : EIATTR_KPARAM_INFO
	.align		4
.L_36:
        /*00e8*/ 	.byte	0x04, 0x17
        /*00ea*/ 	.short	(.L_38 - .L_37)
.L_37:
        /*00ec*/ 	.word	0x00000000
        /*00f0*/ 	.short	0x000b
        /*00f2*/ 	.short	0x0040
        /*00f4*/ 	.byte	0x00, 0xf0, 0x11, 0x00


	//----- nvinfo : EIATTR_KPARAM_INFO
	.align		4
.L_38:
        /*00f8*/ 	.byte	0x04, 0x17
        /*00fa*/ 	.short	(.L_40 - .L_39)
.L_39:
        /*00fc*/ 	.word	0x00000000
        /*0100*/ 	.short	0x000a
        /*0102*/ 	.short	0x003c
        /*0104*/ 	.byte	0x00, 0xf0, 0x11, 0x00


	//----- nvinfo : EIATTR_KPARAM_INFO
	.align		4
.L_40:
        /*0108*/ 	.byte	0x04, 0x17
        /*010a*/ 	.short	(.L_42 - .L_41)
.L_41:
        /*010c*/ 	.word	0x00000000
        /*0110*/ 	.short	0x0009
        /*0112*/ 	.short	0x0038
        /*0114*/ 	.byte	0x00, 0xf0, 0x11, 0x00


	//----- nvinfo : EIATTR_KPARAM_INFO
	.align		4
.L_42:
        /*0118*/ 	.byte	0x04, 0x17
        /*011a*/ 	.short	(.L_44 - .L_43)
.L_43:
        /*011c*/ 	.word	0x00000000
        /*0120*/ 	.short	0x0008
        /*0122*/ 	.short	0x0034
        /*0124*/ 	.byte	0x00, 0xf0, 0x11, 0x00


	//----- nvinfo : EIATTR_KPARAM_INFO
	.align		4
.L_44:
        /*0128*/ 	.byte	0x04, 0x17
        /*012a*/ 	.short	(.L_46 - .L_45)
.L_45:
        /*012c*/ 	.word	0x00000000
        /*0130*/ 	.short	0x0007
        /*0132*/ 	.short	0x0030
        /*0134*/ 	.byte	0x00, 0xf0, 0x11, 0x00


	//----- nvinfo : EIATTR_KPARAM_INFO
	.align		4
.L_46:
        /*0138*/ 	.byte	0x04, 0x17
        /*013a*/ 	.short	(.L_48 - .L_47)
.L_47:
        /*013c*/ 	.word	0x00000000
        /*0140*/ 	.short	0x0006
        /*0142*/ 	.short	0x002c
        /*0144*/ 	.byte	0x00, 0xf0, 0x11, 0x00


	//----- nvinfo : EIATTR_KPARAM_INFO
	.align		4
.L_48:
        /*0148*/ 	.byte	0x04, 0x17
        /*014a*/ 	.short	(.L_50 - .L_49)
.L_49:
        /*014c*/ 	.word	0x00000000
        /*0150*/ 	.short	0x0005
        /*0152*/ 	.short	0x0028
        /*0154*/ 	.byte	0x00, 0xf0, 0x11, 0x00


	//----- nvinfo : EIATTR_KPARAM_INFO
	.align		4
.L_50:
        /*0158*/ 	.byte	0x04, 0x17
        /*015a*/ 	.short	(.L_52 - .L_51)
.L_51:
        /*015c*/ 	.word	0x00000000
        /*0160*/ 	.short	0x0004
        /*0162*/ 	.short	0x0020
        /*0164*/ 	.byte	0x00, 0xf4, 0x21, 0x00


	//----- nvinfo : EIATTR_KPARAM_INFO
	.align		4
.L_52:
        /*0168*/ 	.byte	0x04, 0x17
        /*016a*/ 	.short	(.L_54 - .L_53)
.L_53:
        /*016c*/ 	.word	0x00000000
        /*0170*/ 	.short	0x0003
        /*0172*/ 	.short	0x0018
        /*0174*/ 	.byte	0x00, 0xf4, 0x21, 0x00


	//----- nvinfo : EIATTR_KPARAM_INFO
	.align		4
.L_54:
        /*0178*/ 	.byte	0x04, 0x17
        /*017a*/ 	.short	(.L_56 - .L_55)
.L_55:
        /*017c*/ 	.word	0x00000000
        /*0180*/ 	.short	0x0002
        /*0182*/ 	.short	0x0010
        /*0184*/ 	.byte	0x00, 0xf4, 0x21, 0x00


	//----- nvinfo : EIATTR_KPARAM_INFO
	.align		4
.L_56:
        /*0188*/ 	.byte	0x04, 0x17
        /*018a*/ 	.short	(.L_58 - .L_57)
.L_57:
        /*018c*/ 	.word	0x00000000
        /*0190*/ 	.short	0x0001
        /*0192*/ 	.short	0x0008
        /*0194*/ 	.byte	0x00, 0xf4, 0x21, 0x00


	//----- nvinfo : EIATTR_KPARAM_INFO
	.align		4
.L_58:
        /*0198*/ 	.byte	0x04, 0x17
        /*019a*/ 	.short	(.L_60 - .L_59)
.L_59:
        /*019c*/ 	.word	0x00000000
        /*01a0*/ 	.short	0x0000
        /*01a2*/ 	.short	0x0000
        /*01a4*/ 	.byte	0x00, 0xf4, 0x21, 0x00


	//----- nvinfo : EIATTR_SPARSE_MMA_MASK
	.align		4
.L_60:
        /*01a8*/ 	.byte	0x03, 0x50
        /*01aa*/ 	.short	0x0000


	//----- nvinfo : EIATTR_MAXREG_COUNT
	.align		4
        /*01ac*/ 	.byte	0x03, 0x1b
        /*01ae*/ 	.short	0x00ff


	//----- nvinfo : EIATTR_NUM_BARRIERS
	.align		4
        /*01b0*/ 	.byte	0x02, 0x4c
        /*01b2*/ 	.byte	0x01
	.zero		1


	//----- nvinfo : EIATTR_ANNOTATIONS
	.align		4
        /*01b4*/ 	.byte	0x04, 0x55
        /*01b6*/ 	.short	(.L_62 - .L_61)


	//   ....[0]....
.L_61:
        /*01b8*/ 	.word	0x00000001
        /*01bc*/ 	.byte	0xe0, 0x1b, 0x00, 0x00, 0x01, 0x00, 0x00, 0x00, 0x30, 0x1c, 0x00, 0x00, 0x01, 0x00, 0x00, 0x00
        /* <DEDUP_REMOVED lines=107> */
        /*087c*/ 	.byte	0x50, 0x69, 0x00, 0x00, 0x01, 0x00, 0x00, 0x00, 0xc0, 0x69, 0x00, 0x00


	//----- nvinfo : EIATTR_MERCURY_ISA_VERSION
	.align		4
.L_62:
        /*0888*/ 	.byte	0x03, 0x5f
        /*088a*/ 	.short	0x0101


	//----- nvinfo : EIATTR_COOP_GROUP_MASK_REGIDS
	.align		4
        /*088c*/ 	.byte	0x04, 0x29
        /*088e*/ 	.short	(.L_64 - .L_63)


	//   ....[0]....
.L_63:
        /*0890*/ 	.word	0xffffffff


	//   ....[1]....
        /*0894*/ 	.word	0xffffffff


	//   ....[2]....
        /*0898*/ 	.word	0xffffffff


	//   ....[3]....
        /*089c*/ 	.word	0xffffffff


	//   ....[4]....
        /*08a0*/ 	.word	0xffffffff


	//   ....[5]....
        /*08a4*/ 	.word	0xffffffff


	//   ....[6]....
        /*08a8*/ 	.word	0xffffffff


	//   ....[7]....
        /*08ac*/ 	.word	0xffffffff


	//----- nvinfo : EIATTR_COOP_GROUP_INSTR_OFFSETS
	.align		4
.L_64:
        /*08b0*/ 	.byte	0x04, 0x28
        /*08b2*/ 	.short	(.L_66 - .L_65)


	//   ....[0]....
.L_65:
        /*08b4*/ 	.word	0x00006ec0


	//   ....[1]....
        /*08b8*/ 	.word	0x00007000


	//   ....[2]....
        /*08bc*/ 	.word	0x00007800


	//   ....[3]....
        /*08c0*/ 	.word	0x00007820


	//   ....[4]....
        /*08c4*/ 	.word	0x00009080


	//   ....[5]....
        /*08c8*/ 	.word	0x00009090


	//   ....[6]....
        /*08cc*/ 	.word	0x000090f0


	//   ....[7]....
        /*08d0*/ 	.word	0x00009100


	//----- nvinfo : EIATTR_EXIT_INSTR_OFFSETS
	.align		4
.L_66:
        /*08d4*/ 	.byte	0x04, 0x1c
        /*08d6*/ 	.short	(.L_68 - .L_67)


	//   ....[0]....
.L_67:
        /*08d8*/ 	.word	0x0000bf20


	//   ....[1]....
        /*08dc*/ 	.word	0x0000bf50


	//----- nvinfo : EIATTR_REQNTID
	.align		4
.L_68:
        /*08e0*/ 	.byte	0x04, 0x10
        /*08e2*/ 	.short	(.L_70 - .L_69)
.L_69:
        /*08e4*/ 	.word	0x00000100
        /*08e8*/ 	.word	0x00000001
        /*08ec*/ 	.word	0x00000001


	//----- nvinfo : EIATTR_CBANK_PARAM_SIZE
	.align		4
.L_70:
        /*08f0*/ 	.byte	0x03, 0x19
        /*08f2*/ 	.short	0x0088


	//----- nvinfo : EIATTR_PARAM_CBANK
	.align		4
        /*08f4*/ 	.byte	0x04, 0x0a
        /*08f6*/ 	.short	(.L_72 - .L_71)
	.align		4
.L_71:
        /*08f8*/ 	.word	index@(.nv.constant0.attn_fwd)
        /*08fc*/ 	.short	0x0210
        /*08fe*/ 	.short	0x0088


	//----- nvinfo : EIATTR_SW_WAR
	.align		4
.L_72:
        /*0900*/ 	.byte	0x04, 0x36
        /*0902*/ 	.short	(.L_74 - .L_73)
.L_73:
        /*0904*/ 	.word	0x00000008
.L_74:


//--------------------- .nv.callgraph             --------------------------
	.section	.nv.callgraph,"",@"SHT_CUDA_CALLGRAPH"
	.align	4
	.sectionentsize	8
	.align		4
        /*0000*/ 	.word	0x00000000
	.align		4
        /*0004*/ 	.word	0xffffffff
	.align		4
        /*0008*/ 	.word	0x00000000
	.align		4
        /*000c*/ 	.word	0xfffffffe
	.align		4
        /*0010*/ 	.word	0x00000000
	.align		4
        /*0014*/ 	.word	0xfffffffd
	.align		4
        /*0018*/ 	.word	0x00000000
	.align		4
        /*001c*/ 	.word	0xfffffffc


//--------------------- .nv.constant4             --------------------------
	.section	.nv.constant4,"a",@progbits
	.align	8
	.align		8
.nv.constant4:
        /*0000*/ 	.dword	_$_str


//--------------------- .text.attn_fwd            --------------------------
	.section	.text.attn_fwd,"ax",@progbits
	.align	128
        .global         attn_fwd
        .type           attn_fwd,@function
        .size           attn_fwd,(.L_x_3 - attn_fwd)
        .other          attn_fwd,@"STO_CUDA_ENTRY STV_DEFAULT"
attn_fwd:
.text.attn_fwd:
[----:B------:R-:W0:Y:S01]  /*0000*/  LDC R1, c[0x0][0x28] ;  /* 0x00000a00ff017b82 */ /* 0x000e220000000800 */
[----:B------:R-:W1:Y:S07]  /*0010*/  S2R R4, SR_CTAID.X ;  /* 0x0000000000047919 */ /* 0x000e6e0000002500 */
[----:B------:R-:W2:Y:S01]  /*0020*/  S2UR UR7, SR_CTAID.Y ;  /* 0x00000000000779c3 */ /* 0x000ea20000002600 */
[----:B------:R-:W-:Y:S01]  /*0030*/  ULDC.64 UR4, c[0x0][0x240] ;  /* 0x0000900000047ab9 */ /* 0x000fe20000000a00 */
[----:B------:R-:W-:Y:S01]  /*0040*/  ULDC.64 UR22, c[0x0][0x208] ;  /* 0x0000820000167ab9 */ /* 0x000fe20000000a00 */
[----:B------:R-:W3:Y:S01]  /*0050*/  S2R R245, SR_TID.X ;  /* 0x0000000000f57919 */ /* 0x000ee20000002100 */
[----:B0-----:R-:W-:-:S04]  /*0060*/  VIADD R1, R1, 0xfffffc98 ;  /* 0xfffffc9801017836 */ /* 0x001fc80000000000 */
[----:B------:R-:W0:Y:S08]  /*0070*/  LDC R11, c[0x0][0x248] ;  /* 0x00009200ff0b7b82 */ /* 0x000e300000000800 */
[----:B------:R-:W4:Y:S01]  /*0080*/  LDC.64 R8, c[0x0][0x210] ;  /* 0x00008400ff087b82 */ /* 0x000f220000000a00 */
[----:B--2---:R-:W-:-:S04]  /*0090*/  UIMAD UR4, UR7, UR4, URZ ;  /* 0x00000004070472a4 */ /* 0x004fc8000f8e023f */
[----:B------:R-:W-:Y:S01]  /*00a0*/  USHF.L.U32 UR6, UR4, 0x1, URZ ;  /* 0x0000000104067899 */ /* 0x000fe2000800063f */
[----:B-1----:R-:W-:Y:S01]  /*00b0*/  IMAD.SHL.U32 R4, R4, 0x80, RZ ;  /* 0x0000008004047824 */ /* 0x002fe200078e00ff */
[----:B---3--:R-:W-:-:S04]  /*00c0*/  SHF.R.U32.HI R0, RZ, 0x7, R245 ;  /* 0x00000007ff007819 */ /* 0x008fc800000116f5 */
[----:B------:R-:W-:Y:S02]  /*00d0*/  LOP3.LUT R2, R4, 0x7f, R245, 0xf8, !PT ;  /* 0x0000007f04027812 */ /* 0x000fe400078ef8f5 */
[----:B------:R-:W-:-:S03]  /*00e0*/  SGXT.U32 R0, R0, 0x1 ;  /* 0x000000010000781a */ /* 0x000fc60000000000 */
[----:B------:R-:W-:Y:S01]  /*00f0*/  IMAD R2, R2, UR5, RZ ;  /* 0x0000000502027c24 */ /* 0x000fe2000f8e02ff */
[----:B------:R-:W-:Y:S01]  /*0100*/  UIMAD.WIDE UR4, UR4, 0x2, URZ ;  /* 0x00000002040478a5 */ /* 0x000fe2000f8e023f */
[----:B0-----:R-:W-:Y:S02]  /*0110*/  IMAD R6, R0, R11, RZ ;  /* 0x0000000b00067224 */ /* 0x001fe400078e02ff */
[C---:B------:R-:W-:Y:S02]  /*0120*/  IMAD.SHL.U32 R5, R2.reuse, 0x2, RZ ;  /* 0x0000000202057824 */ /* 0x040fe400078e00ff */
[----:B------:R-:W-:Y:S02]  /*0130*/  IMAD R10, R11, 0x2, R6 ;  /* 0x000000020b0a7824 */ /* 0x000fe400078e0206 */
[----:B------:R-:W-:Y:S01]  /*0140*/  IMAD.HI R2, R2, 0x2, RZ ;  /* 0x0000000202027827 */ /* 0x000fe200078e02ff */
[----:B----4-:R-:W-:-:S03]  /*0150*/  IADD3 R5, P0, P1, R5, UR6, R8 ;  /* 0x0000000605057c10 */ /* 0x010fc6000f91e008 */
[C---:B------:R-:W-:Y:S01]  /*0160*/  IMAD R16, R11.reuse, 0x2, R10 ;  /* 0x000000020b107824 */ /* 0x040fe200078e020a */
[----:B------:R-:W-:Y:S02]  /*0170*/  IADD3.X R2, R2, UR5, R9, P0, P1 ;  /* 0x0000000502027c10 */ /* 0x000fe400087e2409 */
[-C--:B------:R-:W-:Y:S01]  /*0180*/  LEA R8, P0, R6, R5.reuse, 0x1 ;  /* 0x0000000506087211 */ /* 0x080fe200078008ff */
[C---:B------:R-:W-:Y:S01]  /*0190*/  IMAD R20, R11.reuse, 0x2, R16 ;  /* 0x000000020b147824 */ /* 0x040fe200078e0210 */
[-C--:B------:R-:W-:Y:S02]  /*01a0*/  LEA R12, P1, R10, R5.reuse, 0x1 ;  /* 0x000000050a0c7211 */ /* 0x080fe400078208ff */
[-C--:B------:R-:W-:Y:S02]  /*01b0*/  LEA.HI.X.SX32 R9, R6, R2.reuse, 0x1, P0 ;  /* 0x0000000206097211 */ /* 0x080fe400000f0eff */
[-C--:B------:R-:W-:Y:S01]  /*01c0*/  LEA.HI.X.SX32 R13, R10, R2.reuse, 0x1, P1 ;  /* 0x000000020a0d7211 */ /* 0x080fe200008f0eff */
[C---:B------:R-:W-:Y:S01]  /*01d0*/  IMAD R10, R11.reuse, 0x2, R20 ;  /* 0x000000020b0a7824 */ /* 0x040fe200078e0214 */
[CC--:B------:R-:W-:Y:S01]  /*01e0*/  LEA R14, P0, R16.reuse, R5.reuse, 0x1 ;  /* 0x00000005100e7211 */ /* 0x0c0fe200078008ff */
[----:B------:R-:W2:Y:S02]  /*01f0*/  LDG.E.U16 R3, desc[UR22][R8.64] ;  /* 0x0000001608037981 */ /* 0x000ea4000c1e1500 */
[----:B------:R-:W-:Y:S01]  /*0200*/  IMAD R22, R11, 0x2, R10 ;  /* 0x000000020b167824 */ /* 0x000fe200078e020a */
[----:B------:R-:W-:Y:S01]  /*0210*/  LEA.HI.X.SX32 R15, R16, R2, 0x1, P0 ;  /* 0x00000002100f7211 */ /* 0x000fe200000f0eff */
[----:B------:R0:W3:Y:S01]  /*0220*/  LDG.E.U16 R6, desc[UR22][R12.64] ;  /* 0x000000160c067981 */ /* 0x0000e2000c1e1500 */
[----:B------:R-:W-:-:S02]  /*0230*/  LEA R16, P0, R20, R5, 0x1 ;  /* 0x0000000514107211 */ /* 0x000fc400078008ff */
[-C--:B------:R-:W-:Y:S01]  /*0240*/  LEA R18, P1, R10, R5.reuse, 0x1 ;  /* 0x000000050a127211 */ /* 0x080fe200078208ff */
[----:B------:R1:W4:Y:S01]  /*0250*/  LDG.E.U16 R7, desc[UR22][R14.64] ;  /* 0x000000160e077981 */ /* 0x000322000c1e1500 */
[-C--:B------:R-:W-:Y:S02]  /*0260*/  LEA.HI.X.SX32 R17, R20, R2.reuse, 0x1, P0 ;  /* 0x0000000214117211 */ /* 0x080fe400000f0eff */
[-C--:B------:R-:W-:Y:S01]  /*0270*/  LEA.HI.X.SX32 R19, R10, R2.reuse, 0x1, P1 ;  /* 0x000000020a137211 */ /* 0x080fe200008f0eff */
[C---:B------:R-:W-:Y:S01]  /*0280*/  IMAD R10, R11.reuse, 0x2, R22 ;  /* 0x000000020b0a7824 */ /* 0x040fe200078e0216 */
[CC--:B------:R-:W-:Y:S01]  /*0290*/  LEA R20, P0, R22.reuse, R5.reuse, 0x1 ;  /* 0x0000000516147211 */ /* 0x0c0fe200078008ff */
[----:B------:R5:W4:Y:S03]  /*02a0*/  LDG.E.U16 R8, desc[UR22][R16.64] ;  /* 0x0000001610087981 */ /* 0x000b26000c1e1500 */
[-C--:B------:R-:W-:Y:S01]  /*02b0*/  LEA.HI.X.SX32 R21, R22, R2.reuse, 0x1, P0 ;  /* 0x0000000216157211 */ /* 0x080fe200000f0eff */
[C---:B------:R-:W-:Y:S01]  /*02c0*/  IMAD R24, R11.reuse, 0x2, R10 ;  /* 0x000000020b187824 */ /* 0x040fe200078e020a */
[CC--:B0-----:R-:W-:Y:S01]  /*02d0*/  LEA R12, P0, R10.reuse, R5.reuse, 0x1 ;  /* 0x000000050a0c7211 */ /* 0x0c1fe200078008ff */
[----:B------:R0:W3:Y:S03]  /*02e0*/  LDG.E.U16 R9, desc[UR22][R18.64] ;  /* 0x0000001612097981 */ /* 0x0000e6000c1e1500 */
[-C--:B------:R-:W-:Y:S01]  /*02f0*/  LEA.HI.X.SX32 R13, R10, R2.reuse, 0x1, P0 ;  /* 0x000000020a0d7211 */ /* 0x080fe200000f0eff */
[C---:B------:R-:W-:Y:S01]  /*0300*/  IMAD R10, R11.reuse, 0x2, R24 ;  /* 0x000000020b0a7824 */ /* 0x040fe200078e0218 */
[-C--:B-1----:R-:W-:Y:S01]  /*0310*/  LEA R14, P0, R24, R5.reuse, 0x1 ;  /* 0x00000005180e7211 */ /* 0x082fe200078008ff */
[----:B------:R-:W4:Y:S02]  /*0320*/  LDG.E.U16 R29, desc[UR22][R20.64] ;  /* 0x00000016141d7981 */ /* 0x000f24000c1e1500 */
[----:B------:R-:W-:Y:S01]  /*0330*/  IMAD R26, R11, 0x2, R10 ;  /* 0x000000020b1a7824 */ /* 0x000fe200078e020a */
[----:B------:R-:W-:Y:S01]  /*0340*/  LEA R22, P1, R10, R5, 0x1 ;  /* 0x000000050a167211 */ /* 0x000fe200078208ff */
[----:B------:R1:W4:Y:S01]  /*0350*/  LDG.E.U16 R31, desc[UR22][R12.64] ;  /* 0x000000160c1f7981 */ /* 0x000322000c1e1500 */
[----:B------:R-:W-:-:S02]  /*0360*/  LEA.HI.X.SX32 R15, R24, R2, 0x1, P0 ;  /* 0x00000002180f7211 */ /* 0x000fc400000f0eff */
[-C--:B------:R-:W-:Y:S01]  /*0370*/  LEA.HI.X.SX32 R23, R10, R2.reuse, 0x1, P1 ;  /* 0x000000020a177211 */ /* 0x080fe200008f0eff */
[C---:B------:R-:W-:Y:S01]  /*0380*/  IMAD R10, R11.reuse, 0x2, R26 ;  /* 0x000000020b0a7824 */ /* 0x040fe200078e021a */
[CC--:B-----5:R-:W-:Y:S01]  /*0390*/  LEA R16, P0, R26.reuse, R5.reuse, 0x1 ;  /* 0x000000051a107211 */ /* 0x0e0fe200078008ff */
[----:B------:R5:W4:Y:S03]  /*03a0*/  LDG.E.U16 R33, desc[UR22][R14.64] ;  /* 0x000000160e217981 */ /* 0x000b26000c1e1500 */
[-C--:B------:R-:W-:Y:S01]  /*03b0*/  LEA.HI.X.SX32 R17, R26, R2.reuse, 0x1, P0 ;  /* 0x000000021a117211 */ /* 0x080fe200000f0eff */
[C---:B------:R-:W-:Y:S01]  /*03c0*/  IMAD R24, R11.reuse, 0x2, R10 ;  /* 0x000000020b187824 */ /* 0x040fe200078e020a */
[CC--:B0-----:R-:W-:Y:S01]  /*03d0*/  LEA R18, P0, R10.reuse, R5.reuse, 0x1 ;  /* 0x000000050a127211 */ /* 0x0c1fe200078008ff */
[----:B------:R-:W4:Y:S03]  /*03e0*/  LDG.E.U16 R35, desc[UR22][R22.64] ;  /* 0x0000001616237981 */ /* 0x000f26000c1e1500 */
[-C--:B------:R-:W-:Y:S01]  /*03f0*/  LEA.HI.X.SX32 R19, R10, R2.reuse, 0x1, P0 ;  /* 0x000000020a137211 */ /* 0x080fe200000f0eff */
[C---:B------:R-:W-:Y:S01]  /*0400*/  IMAD R10, R11.reuse, 0x2, R24 ;  /* 0x000000020b0a7824 */ /* 0x040fe200078e0218 */
[-C--:B-1----:R-:W-:Y:S01]  /*0410*/  LEA R12, P0, R24, R5.reuse, 0x1 ;  /* 0x00000005180c7211 */ /* 0x082fe200078008ff */
[----:B------:R0:W4:Y:S02]  /*0420*/  LDG.E.U16 R37, desc[UR22][R16.64] ;  /* 0x0000001610257981 */ /* 0x000124000c1e1500 */
        /* <DEDUP_REMOVED lines=32> */
[C---:B------:R-:W-:Y:S01]  /*0630*/  IMAD R26, R11.reuse, 0x2, R10 ;  /* 0x000000020b1a7824 */ /* 0x040fe200078e020a */
[-C--:B------:R-:W-:Y:S01]  /*0640*/  LEA R20, P1, R10, R5.reuse, 0x1 ;  /* 0x000000050a147211 */ /* 0x080fe200078208ff */
[----:B------:R1:W4:Y:S01]  /*0650*/  LDG.E.U16 R51, desc[UR22][R14.64] ;  /* 0x000000160e337981 */ /* 0x000322000c1e1500 */
[----:B------:R-:W-:Y:S01]  /*0660*/  LEA.HI.X.SX32 R17, R24, R2, 0x1, P0 ;  /* 0x0000000218117211 */ /* 0x000fe200000f0eff */
[----:B------:R-:W-:Y:S01]  /*0670*/  IMAD R24, R11, 0x2, R26 ;  /* 0x000000020b187824 */ /* 0x000fe200078e021a */
[----:B-----5:R-:W-:-:S02]  /*0680*/  LEA R18, P0, R26, R5, 0x1 ;  /* 0x000000051a127211 */ /* 0x020fc400078008ff */
[-C--:B------:R-:W-:Y:S01]  /*0690*/  LEA.HI.X.SX32 R21, R10, R2.reuse, 0x1, P1 ;  /* 0x000000020a157211 */ /* 0x080fe200008f0eff */
[C---:B------:R-:W-:Y:S01]  /*06a0*/  IMAD R10, R11.reuse, 0x2, R24 ;  /* 0x000000020b0a7824 */ /* 0x040fe200078e0218 */
[-C--:B------:R-:W-:Y:S01]  /*06b0*/  LEA.HI.X.SX32 R19, R26, R2.reuse, 0x1, P0 ;  /* 0x000000021a137211 */ /* 0x080fe200000f0eff */
[----:B------:R5:W4:Y:S01]  /*06c0*/  LDG.E.U16 R52, desc[UR22][R16.64] ;  /* 0x0000001610347981 */ /* 0x000b22000c1e1500 */
[CC--:B0-----:R-:W-:Y:S01]  /*06d0*/  LEA R12, P0, R24.reuse, R5.reuse, 0x1 ;  /* 0x00000005180c7211 */ /* 0x0c1fe200078008ff */
[C---:B------:R-:W-:Y:S02]  /*06e0*/  IMAD R26, R11.reuse, 0x2, R10 ;  /* 0x000000020b1a7824 */ /* 0x040fe400078e020a */
[----:B------:R0:W4:Y:S01]  /*06f0*/  LDG.E.U16 R54, desc[UR22][R18.64] ;  /* 0x0000001612367981 */ /* 0x000122000c1e1500 */
[-C--:B------:R-:W-:Y:S01]  /*0700*/  LEA.HI.X.SX32 R13, R24, R2.reuse, 0x1, P0 ;  /* 0x00000002180d7211 */ /* 0x080fe200000f0eff */
[C---:B------:R-:W-:Y:S01]  /*0710*/  IMAD R24, R11.reuse, 0x2, R26 ;  /* 0x000000020b187824 */ /* 0x040fe200078e021a */
[-C--:B-1----:R-:W-:Y:S01]  /*0720*/  LEA R14, P0, R10, R5.reuse, 0x1 ;  /* 0x000000050a0e7211 */ /* 0x082fe200078008ff */
[----:B------:R-:W4:Y:S02]  /*0730*/  LDG.E.U16 R53, desc[UR22][R20.64] ;  /* 0x0000001614357981 */ /* 0x000f24000c1e1500 */
[C---:B------:R-:W-:Y:S01]  /*0740*/  IMAD R28, R11.reuse, 0x2, R24 ;  /* 0x000000020b1c7824 */ /* 0x040fe200078e0218 */
[----:B------:R-:W-:Y:S01]  /*0750*/  LEA R22, P1, R26, R5, 0x1 ;  /* 0x000000051a167211 */ /* 0x000fe200078208ff */
[----:B------:R1:W4:Y:S01]  /*0760*/  LDG.E.U16 R55, desc[UR22][R12.64] ;  /* 0x000000160c377981 */ /* 0x000322000c1e1500 */
[-C--:B------:R-:W-:Y:S01]  /*0770*/  LEA.HI.X.SX32 R15, R10, R2.reuse, 0x1, P0 ;  /* 0x000000020a0f7211 */ /* 0x080fe200000f0eff */
[----:B------:R-:W-:Y:S01]  /*0780*/  IMAD R10, R11, 0x2, R28 ;  /* 0x000000020b0a7824 */ /* 0x000fe200078e021c */
[----:B------:R-:W-:-:S02]  /*0790*/  LEA.HI.X.SX32 R23, R26, R2, 0x1, P1 ;  /* 0x000000021a177211 */ /* 0x000fc400008f0eff */
[CC--:B-----5:R-:W-:Y:S01]  /*07a0*/  LEA R16, P0, R24.reuse, R5.reuse, 0x1 ;  /* 0x0000000518107211 */ /* 0x0e0fe200078008ff */
[C---:B------:R-:W-:Y:S01]  /*07b0*/  IMAD R26, R11.reuse, 0x2, R10 ;  /* 0x000000020b1a7824 */ /* 0x040fe200078e020a */
[----:B------:R5:W4:Y:S02]  /*07c0*/  LDG.E.U16 R56, desc[UR22][R14.64] ;  /* 0x000000160e387981 */ /* 0x000b24000c1e1500 */
[-C--:B------:R-:W-:Y:S01]  /*07d0*/  LEA.HI.X.SX32 R17, R24, R2.reuse, 0x1, P0 ;  /* 0x0000000218117211 */ /* 0x080fe200000f0eff */
[C---:B------:R-:W-:Y:S01]  /*07e0*/  IMAD R24, R11.reuse, 0x2, R26 ;  /* 0x000000020b187824 */ /* 0x040fe200078e021a */
[CC--:B0-----:R-:W-:Y:S01]  /*07f0*/  LEA R18, P0, R28.reuse, R5.reuse, 0x1 ;  /* 0x000000051c127211 */ /* 0x0c1fe200078008ff */
[----:B------:R0:W4:Y:S02]  /*0800*/  LDG.E.U16 R57, desc[UR22][R22.64] ;  /* 0x0000001616397981 */ /* 0x000124000c1e1500 */
[C---:B------:R-:W-:Y:S01]  /*0810*/  IMAD R30, R11.reuse, 0x2, R24 ;  /* 0x000000020b1e7824 */ /* 0x040fe200078e0218 */
[-C--:B------:R-:W-:Y:S01]  /*0820*/  LEA.HI.X.SX32 R19, R28, R2.reuse, 0x1, P0 ;  /* 0x000000021c137211 */ /* 0x080fe200000f0eff */
[----:B------:R0:W4:Y:S02]  /*0830*/  LDG.E.U16 R58, desc[UR22][R16.64] ;  /* 0x00000016103a7981 */ /* 0x000124000c1e1500 */
[C---:B------:R-:W-:Y:S01]  /*0840*/  IMAD R28, R11.reuse, 0x2, R30 ;  /* 0x000000020b1c7824 */ /* 0x040fe200078e021e */
[C---:B-1----:R-:W-:Y:S01]  /*0850*/  LEA R12, P0, R10.reuse, R5, 0x1 ;  /* 0x000000050a0c7211 */ /* 0x042fe200078008ff */
[----:B------:R1:W4:Y:S02]  /*0860*/  LDG.E.U16 R59, desc[UR22][R18.64] ;  /* 0x00000016123b7981 */ /* 0x000324000c1e1500 */
[----:B------:R-:W-:Y:S01]  /*0870*/  IMAD R32, R11, 0x2, R28 ;  /* 0x000000020b207824 */ /* 0x000fe200078e021c */
[----:B------:R-:W-:-:S03]  /*0880*/  LEA.HI.X.SX32 R13, R10, R2, 0x1, P0 ;  /* 0x000000020a0d7211 */ /* 0x000fc600000f0eff */
[C---:B------:R-:W-:Y:S01]  /*0890*/  IMAD R10, R11.reuse, 0x2, R32 ;  /* 0x000000020b0a7824 */ /* 0x040fe200078e0220 */
[-C--:B-----5:R-:W-:Y:S01]  /*08a0*/  LEA R14, P0, R24, R5.reuse, 0x1 ;  /* 0x00000005180e7211 */ /* 0x0a0fe200078008ff */
[----:B------:R5:W4:Y:S02]  /*08b0*/  LDG.E.U16 R60, desc[UR22][R12.64] ;  /* 0x000000160c3c7981 */ /* 0x000b24000c1e1500 */
[C---:B0-----:R-:W-:Y:S01]  /*08c0*/  IMAD R22, R11.reuse, 0x2, R10 ;  /* 0x000000020b167824 */ /* 0x041fe200078e020a */
[-C--:B------:R-:W-:Y:S02]  /*08d0*/  LEA R20, P1, R26, R5.reuse, 0x1 ;  /* 0x000000051a147211 */ /* 0x080fe400078208ff */
[-C--:B------:R-:W-:Y:S01]  /*08e0*/  LEA.HI.X.SX32 R15, R24, R2.reuse, 0x1, P0 ;  /* 0x00000002180f7211 */ /* 0x080fe200000f0eff */
[C---:B------:R-:W-:Y:S01]  /*08f0*/  IMAD R24, R11.reuse, 0x2, R22 ;  /* 0x000000020b187824 */ /* 0x040fe200078e0216 */
[-C--:B------:R-:W-:Y:S02]  /*0900*/  LEA R16, P0, R30, R5.reuse, 0x1 ;  /* 0x000000051e107211 */ /* 0x080fe400078008ff */
[-C--:B------:R-:W-:Y:S01]  /*0910*/  LEA.HI.X.SX32 R21, R26, R2.reuse, 0x1, P1 ;  /* 0x000000021a157211 */ /* 0x080fe200008f0eff */
[C---:B------:R-:W-:Y:S01]  /*0920*/  IMAD R26, R11.reuse, 0x2, R24 ;  /* 0x000000020b1a7824 */ /* 0x040fe200078e0218 */
[-C--:B------:R-:W-:Y:S01]  /*0930*/  LEA.HI.X.SX32 R17, R30, R2.reuse, 0x1, P0 ;  /* 0x000000021e117211 */ /* 0x080fe200000f0eff */
[----:B------:R-:W4:Y:S01]  /*0940*/  LDG.E.U16 R62, desc[UR22][R14.64] ;  /* 0x000000160e3e7981 */ /* 0x000f22000c1e1500 */
[-C--:B-1----:R-:W-:Y:S01]  /*0950*/  LEA R18, P0, R28, R5.reuse, 0x1 ;  /* 0x000000051c127211 */ /* 0x082fe200078008ff */
[C---:B------:R-:W-:Y:S01]  /*0960*/  IMAD R30, R11.reuse, 0x2, R26 ;  /* 0x000000020b1e7824 */ /* 0x040fe200078e021a */
[----:B-----5:R-:W-:Y:S01]  /*0970*/  LEA R12, P1, R32, R5, 0x1 ;  /* 0x00000005200c7211 */ /* 0x020fe200078208ff */
[----:B------:R0:W5:Y:S01]  /*0980*/  LDG.E.U16 R61, desc[UR22][R20.64] ;  /* 0x00000016143d7981 */ /* 0x000162000c1e1500 */
[-C--:B------:R-:W-:Y:S01]  /*0990*/  LEA.HI.X.SX32 R19, R28, R2.reuse, 0x1, P0 ;  /* 0x000000021c137211 */ /* 0x080fe200000f0eff */
[C---:B------:R-:W-:Y:S01]  /*09a0*/  IMAD R28, R11.reuse, 0x2, R30 ;  /* 0x000000020b1c7824 */ /* 0x040fe200078e021e */
[----:B------:R-:W-:Y:S01]  /*09b0*/  LEA.HI.X.SX32 R13, R32, R2, 0x1, P1 ;  /* 0x00000002200d7211 */ /* 0x000fe200008f0eff */
[----:B------:R1:W5:Y:S02]  /*09c0*/  LDG.E.U16 R63, desc[UR22][R16.64] ;  /* 0x00000016103f7981 */ /* 0x000364000c1e1500 */
[----:B------:R-:W-:-:S02]  /*09d0*/  IMAD R32, R11, 0x2, R28 ;  /* 0x000000020b207824 */ /* 0x000fc400078e021c */
[----:B------:R1:W5:Y:S01]  /*09e0*/  LDG.E.U16 R65, desc[UR22][R12.64] ;  /* 0x000000160c417981 */ /* 0x000362000c1e1500 */
[----:B0-----:R-:W-:-:S03]  /*09f0*/  LEA R20, P0, R10, R5, 0x1 ;  /* 0x000000050a147211 */ /* 0x001fc600078008ff */
[----:B------:R-:W5:Y:S01]  /*0a00*/  LDG.E.U16 R64, desc[UR22][R18.64] ;  /* 0x0000001612407981 */ /* 0x000f62000c1e1500 */
[----:B------:R-:W-:Y:S01]  /*0a10*/  LEA.HI.X.SX32 R21, R10, R2, 0x1, P0 ;  /* 0x000000020a157211 */ /* 0x000fe200000f0eff */
[----:B------:R-:W-:Y:S01]  /*0a20*/  IMAD R10, R11, 0x2, R32 ;  /* 0x000000020b0a7824 */ /* 0x000fe200078e0220 */
[----:B------:R-:W-:-:S03]  /*0a30*/  LEA R14, P0, R22, R5, 0x1 ;  /* 0x00000005160e7211 */ /* 0x000fc600078008ff */
[C---:B------:R-:W-:Y:S01]  /*0a40*/  IMAD R34, R11.reuse, 0x2, R10 ;  /* 0x000000020b227824 */ /* 0x040fe200078e020a */
[-C--:B------:R-:W-:Y:S01]  /*0a50*/  LEA.HI.X.SX32 R15, R22, R2.reuse, 0x1, P0 ;  /* 0x00000002160f7211 */ /* 0x080fe200000f0eff */
[----:B------:R0:W5:Y:S01]  /*0a60*/  LDG.E.U16 R66, desc[UR22][R20.64] ;  /* 0x0000001614427981 */ /* 0x000162000c1e1500 */
[-C--:B-1----:R-:W-:Y:S01]  /*0a70*/  LEA R16, P0, R24, R5.reuse, 0x1 ;  /* 0x0000000518107211 */ /* 0x082fe200078008ff */
[C---:B------:R-:W-:Y:S01]  /*0a80*/  IMAD R36, R11.reuse, 0x2, R34 ;  /* 0x000000020b247824 */ /* 0x040fe200078e0222 */
[-C--:B------:R-:W-:Y:S01]  /*0a90*/  LEA R22, P1, R26, R5.reuse, 0x1 ;  /* 0x000000051a167211 */ /* 0x080fe200078208ff */
[----:B------:R1:W5:Y:S01]  /*0aa0*/  LDG.E.U16 R67, desc[UR22][R14.64] ;  /* 0x000000160e437981 */ /* 0x000362000c1e1500 */
[-C--:B------:R-:W-:Y:S01]  /*0ab0*/  LEA.HI.X.SX32 R17, R24, R2.reuse, 0x1, P0 ;  /* 0x0000000218117211 */ /* 0x080fe200000f0eff */
[C---:B------:R-:W-:Y:S01]  /*0ac0*/  IMAD R24, R11.reuse, 0x2, R36 ;  /* 0x000000020b187824 */ /* 0x040fe200078e0224 */
[-C--:B------:R-:W-:Y:S02]  /*0ad0*/  LEA.HI.X.SX32 R23, R26, R2.reuse, 0x1, P1 ;  /* 0x000000021a177211 */ /* 0x080fe400008f0eff */
[-C--:B------:R-:W-:Y:S01]  /*0ae0*/  LEA R12, P0, R30, R5.reuse, 0x1 ;  /* 0x000000051e0c7211 */ /* 0x080fe200078008ff */
[C---:B------:R-:W-:Y:S01]  /*0af0*/  IMAD R26, R11.reuse, 0x2, R24 ;  /* 0x000000020b1a7824 */ /* 0x040fe200078e0218 */
[-C--:B0-----:R-:W-:Y:S01]  /*0b00*/  LEA R20, P1, R10, R5.reuse, 0x1 ;  /* 0x000000050a147211 */ /* 0x081fe200078208ff */
[----:B------:R0:W5:Y:S01]  /*0b10*/  LDG.E.U16 R68, desc[UR22][R16.64] ;  /* 0x0000001610447981 */ /* 0x000162000c1e1500 */
[-C--:B------:R-:W-:Y:S01]  /*0b20*/  LEA.HI.X.SX32 R13, R30, R2.reuse, 0x1, P0 ;  /* 0x000000021e0d7211 */ /* 0x080fe200000f0eff */
[C---:B------:R-:W-:Y:S01]  /*0b30*/  IMAD R30, R11.reuse, 0x2, R26 ;  /* 0x000000020b1e7824 */ /* 0x040fe200078e021a */
[CC--:B------:R-:W-:Y:S01]  /*0b40*/  LEA R18, P0, R28.reuse, R5.reuse, 0x1 ;  /* 0x000000051c127211 */ /* 0x0c0fe200078008ff */
[----:B------:R-:W5:Y:S02]  /*0b50*/  LDG.E.U16 R69, desc[UR22][R22.64] ;  /* 0x0000001616457981 */ /* 0x000f64000c1e1500 */
[C---:B------:R-:W-:Y:S01]  /*0b60*/  IMAD R38, R11.reuse, 0x2, R30 ;  /* 0x000000020b267824 */ /* 0x040fe200078e021e */
[-C--:B------:R-:W-:Y:S01]  /*0b70*/  LEA.HI.X.SX32 R19, R28, R2.reuse, 0x1, P0 ;  /* 0x000000021c137211 */ /* 0x080fe200000f0eff */
[----:B------:R0:W5:Y:S02]  /*0b80*/  LDG.E.U16 R70, desc[UR22][R12.64] ;  /* 0x000000160c467981 */ /* 0x000164000c1e1500 */
[C---:B------:R-:W-:Y:S01]  /*0b90*/  IMAD R28, R11.reuse, 0x2, R38 ;  /* 0x000000020b1c7824 */ /* 0x040fe200078e0226 */
[----:B-1----:R-:W-:Y:S01]  /*0ba0*/  LEA R14, P0, R32, R5, 0x1 ;  /* 0x00000005200e7211 */ /* 0x002fe200078008ff */
[----:B------:R1:W5:Y:S02]  /*0bb0*/  LDG.E.U16 R71, desc[UR22][R18.64] ;  /* 0x0000001612477981 */ /* 0x000364000c1e1500 */
[----:B------:R-:W-:Y:S01]  /*0bc0*/  IMAD R40, R11, 0x2, R28 ;  /* 0x000000020b287824 */ /* 0x000fe200078e021c */
[----:B------:R-:W-:-:S02]  /*0bd0*/  LEA.HI.X.SX32 R21, R10, R2, 0x1, P1 ;  /* 0x000000020a157211 */ /* 0x000fc400008f0eff */
[-C--:B------:R-:W-:Y:S01]  /*0be0*/  LEA.HI.X.SX32 R15, R32, R2.reuse, 0x1, P0 ;  /* 0x00000002200f7211 */ /* 0x080fe200000f0eff */
[C---:B------:R-:W-:Y:S01]  /*0bf0*/  IMAD R10, R11.reuse, 0x2, R40 ;  /* 0x000000020b0a7824 */ /* 0x040fe200078e0228 */
[CC--:B0-----:R-:W-:Y:S01]  /*0c00*/  LEA R16, P0, R34.reuse, R5.reuse, 0x1 ;  /* 0x0000000522107211 */ /* 0x0c1fe200078008ff */
[----:B------:R-:W5:Y:S02]  /*0c10*/  LDG.E.U16 R73, desc[UR22][R20.64] ;  /* 0x0000001614497981 */ /* 0x000f64000c1e1500 */
[C---:B------:R-:W-:Y:S01]  /*0c20*/  IMAD R32, R11.reuse, 0x2, R10 ;  /* 0x000000020b207824 */ /* 0x040fe200078e020a */
[-C--:B------:R-:W-:Y:S01]  /*0c30*/  LEA.HI.X.SX32 R17, R34, R2.reuse, 0x1, P0 ;  /* 0x0000000222117211 */ /* 0x080fe200000f0eff */
[----:B------:R0:W5:Y:S01]  /*0c40*/  LDG.E.U16 R72, desc[UR22][R14.64] ;  /* 0x000000160e487981 */ /* 0x000162000c1e1500 */
[C---:B------:R-:W-:Y:S01]  /*0c50*/  LEA R12, P0, R36.reuse, R5, 0x1 ;  /* 0x00000005240c7211 */ /* 0x040fe200078008ff */
[C---:B------:R-:W-:Y:S02]  /*0c60*/  IMAD R34, R11.reuse, 0x2, R32 ;  /* 0x000000020b227824 */ /* 0x040fe400078e0220 */
[----:B------:R0:W5:Y:S01]  /*0c70*/  LDG.E.U16 R74, desc[UR22][R16.64] ;  /* 0x00000016104a7981 */ /* 0x000162000c1e1500 */
[----:B------:R-:W-:Y:S01]  /*0c80*/  LEA.HI.X.SX32 R13, R36, R2, 0x1, P0 ;  /* 0x00000002240d7211 */ /* 0x000fe200000f0eff */
[----:B------:R-:W-:-:S04]  /*0c90*/  IMAD R36, R11, 0x2, R34 ;  /* 0x000000020b247824 */ /* 0x000fc800078e0222 */
[C---:B------:R-:W-:Y:S01]  /*0ca0*/  IMAD R42, R11.reuse, 0x2, R36 ;  /* 0x000000020b2a7824 */ /* 0x040fe200078e0224 */
[-C--:B-1----:R-:W-:Y:S01]  /*0cb0*/  LEA R18, P0, R24, R5.reuse, 0x1 ;  /* 0x0000000518127211 */ /* 0x082fe200078008ff */
[----:B------:R1:W5:Y:S02]  /*0cc0*/  LDG.E.U16 R75, desc[UR22][R12.64] ;  /* 0x000000160c4b7981 */ /* 0x000364000c1e1500 */
[C---:B------:R-:W-:Y:S01]  /*0cd0*/  IMAD R44, R11.reuse, 0x2, R42 ;  /* 0x000000020b2c7824 */ /* 0x040fe200078e022a */
[-C--:B0-----:R-:W-:Y:S02]  /*0ce0*/  LEA R14, P1, R26, R5.reuse, 0x1 ;  /* 0x000000051a0e7211 */ /* 0x081fe400078208ff */
[-C--:B------:R-:W-:Y:S01]  /*0cf0*/  LEA.HI.X.SX32 R19, R24, R2.reuse, 0x1, P0 ;  /* 0x0000000218137211 */ /* 0x080fe200000f0eff */
[C---:B------:R-:W-:Y:S01]  /*0d00*/  IMAD R46, R11.reuse, 0x2, R44 ;  /* 0x000000020b2e7824 */ /* 0x040fe200078e022c */
[-C--:B------:R-:W-:Y:S02]  /*0d10*/  LEA R20, P0, R30, R5.reuse, 0x1 ;  /* 0x000000051e147211 */ /* 0x080fe400078008ff */
[-C--:B------:R-:W-:Y:S01]  /*0d20*/  LEA.HI.X.SX32 R15, R26, R2.reuse, 0x1, P1 ;  /* 0x000000021a0f7211 */ /* 0x080fe200008f0eff */
[C---:B------:R-:W-:Y:S01]  /*0d30*/  IMAD R26, R11.reuse, 0x2, R46 ;  /* 0x000000020b1a7824 */ /* 0x040fe200078e022e */
[-C--:B------:R-:W-:Y:S01]  /*0d40*/  LEA.HI.X.SX32 R21, R30, R2.reuse, 0x1, P0 ;  /* 0x000000021e157211 */ /* 0x080fe200000f0eff */
[----:B------:R-:W5:Y:S01]  /*0d50*/  LDG.E.U16 R76, desc[UR22][R18.64] ;  /* 0x00000016124c7981 */ /* 0x000f62000c1e1500 */
[-C--:B------:R-:W-:Y:S01]  /*0d60*/  LEA R16, P0, R38, R5.reuse, 0x1 ;  /* 0x0000000526107211 */ /* 0x080fe200078008ff */
[C---:B------:R-:W-:Y:S01]  /*0d70*/  IMAD R30, R11.reuse, 0x2, R26 ;  /* 0x000000020b1e7824 */ /* 0x040fe200078e021a */
[-C--:B------:R-:W-:Y:S01]  /*0d80*/  LEA R22, P1, R36, R5.reuse, 0x1 ;  /* 0x0000000524167211 */ /* 0x080fe200078208ff */
[----:B------:R-:W5:Y:S01]  /*0d90*/  LDG.E.U16 R77, desc[UR22][R14.64] ;  /* 0x000000160e4d7981 */ /* 0x000f62000c1e1500 */
[-C--:B------:R-:W-:Y:S01]  /*0da0*/  LEA.HI.X.SX32 R17, R38, R2.reuse, 0x1, P0 ;  /* 0x0000000226117211 */ /* 0x080fe200000f0eff */
[C---:B------:R-:W-:Y:S01]  /*0db0*/  IMAD R38, R11.reuse, 0x2, R30 ;  /* 0x000000020b267824 */ /* 0x040fe200078e021e */
[CC--:B-1----:R-:W-:Y:S01]  /*0dc0*/  LEA R12, P0, R40.reuse, R5.reuse, 0x1 ;  /* 0x00000005280c7211 */ /* 0x0c2fe200078008ff */
[----:B------:R0:W5:Y:S03]  /*0dd0*/  LDG.E.U16 R78, desc[UR22][R20.64] ;  /* 0x00000016144e7981 */ /* 0x000166000c1e1500 */
[-C--:B------:R-:W-:Y:S01]  /*0de0*/  LEA.HI.X.SX32 R13, R40, R2.reuse, 0x1, P0 ;  /* 0x00000002280d7211 */ /* 0x080fe200000f0eff */
[C---:B------:R-:W-:Y:S01]  /*0df0*/  IMAD R40, R11.reuse, 0x2, R38 ;  /* 0x000000020b287824 */ /* 0x040fe200078e0226 */
[----:B------:R-:W-:Y:S01]  /*0e00*/  LEA.HI.X.SX32 R23, R36, R2, 0x1, P1 ;  /* 0x0000000224177211 */ /* 0x000fe200008f0eff */
[----:B------:R-:W5:Y:S01]  /*0e10*/  LDG.E.U16 R79, desc[UR22][R16.64] ;  /* 0x00000016104f7981 */ /* 0x000f62000c1e1500 */
[----:B------:R-:W-:Y:S01]  /*0e20*/  LEA R24, P0, R26, R5, 0x1 ;  /* 0x000000051a187211 */ /* 0x000fe200078008ff */
[----:B------:R-:W-:-:S02]  /*0e30*/  IMAD R36, R11, 0x2, R40 ;  /* 0x000000020b247824 */ /* 0x000fc400078e0228 */
[----:B------:R1:W5:Y:S01]  /*0e40*/  LDG.E.U16 R80, desc[UR22][R12.64] ;  /* 0x000000160c507981 */ /* 0x000362000c1e1500 */
[-C--:B------:R-:W-:Y:S02]  /*0e50*/  LEA.HI.X.SX32 R25, R26, R2.reuse, 0x1, P0 ;  /* 0x000000021a197211 */ /* 0x080fe400000f0eff */
[-C--:B0-----:R-:W-:Y:S01]  /*0e60*/  LEA R20, P1, R36, R5.reuse, 0x1 ;  /* 0x0000000524147211 */ /* 0x081fe200078208ff */
[----:B------:R-:W5:Y:S01]  /*0e70*/  LDG.E.U16 R81, desc[UR22][R22.64] ;  /* 0x0000001616517981 */ /* 0x000f62000c1e1500 */
[-C--:B------:R-:W-:Y:S02]  /*0e80*/  LEA R14, P0, R10, R5.reuse, 0x1 ;  /* 0x000000050a0e7211 */ /* 0x080fe400078008ff */
[-C--:B------:R-:W-:Y:S01]  /*0e90*/  LEA.HI.X.SX32 R21, R36, R2.reuse, 0x1, P1 ;  /* 0x0000000224157211 */ /* 0x080fe200008f0eff */
[----:B------:R-:W-:Y:S01]  /*0ea0*/  IMAD R36, R11, 0x2, R36 ;  /* 0x000000020b247824 */ /* 0x000fe200078e0224 */
[----:B------:R-:W-:Y:S01]  /*0eb0*/  LEA.HI.X.SX32 R15, R10, R2, 0x1, P0 ;  /* 0x000000020a0f7211 */ /* 0x000fe200000f0eff */
[----:B------:R-:W5:Y:S01]  /*0ec0*/  LDG.E.U16 R82, desc[UR22][R24.64] ;  /* 0x0000001618527981 */ /* 0x000f62000c1e1500 */
[----:B------:R-:W-:-:S02]  /*0ed0*/  LEA R18, P1, R42, R5, 0x1 ;  /* 0x000000052a127211 */ /* 0x000fc400078208ff */
[-C--:B-1----:R-:W-:Y:S01]  /*0ee0*/  LEA R12, P0, R30, R5.reuse, 0x1 ;  /* 0x000000051e0c7211 */ /* 0x082fe200078008ff */
[----:B------:R0:W5:Y:S01]  /*0ef0*/  LDG.E.U16 R84, desc[UR22][R20.64] ;  /* 0x0000001614547981 */ /* 0x000162000c1e1500 */
[-C--:B------:R-:W-:Y:S02]  /*0f00*/  LEA.HI.X.SX32 R19, R42, R2.reuse, 0x1, P1 ;  /* 0x000000022a137211 */ /* 0x080fe400008f0eff */
[-C--:B------:R-:W-:Y:S01]  /*0f10*/  LEA.HI.X.SX32 R13, R30, R2.reuse, 0x1, P0 ;  /* 0x000000021e0d7211 */ /* 0x080fe200000f0eff */
[----:B------:R-:W5:Y:S01]  /*0f20*/  LDG.E.U16 R42, desc[UR22][R14.64] ;  /* 0x000000160e2a7981 */ /* 0x000f62000c1e1500 */
[-C--:B------:R-:W-:Y:S02]  /*0f30*/  LEA R26, P1, R36, R5.reuse, 0x1 ;  /* 0x00000005241a7211 */ /* 0x080fe400078208ff */
[-C--:B------:R-:W-:Y:S01]  /*0f40*/  LEA R16, P0, R32, R5.reuse, 0x1 ;  /* 0x0000000520107211 */ /* 0x080fe200078008ff */
[----:B------:R1:W5:Y:S01]  /*0f50*/  LDG.E.U16 R30, desc[UR22][R18.64] ;  /* 0x00000016121e7981 */ /* 0x000362000c1e1500 */
[-C--:B------:R-:W-:Y:S01]  /*0f60*/  LEA.HI.X.SX32 R27, R36, R2.reuse, 0x1, P1 ;  /* 0x00000002241b7211 */ /* 0x080fe200008f0eff */
[----:B------:R-:W-:Y:S01]  /*0f70*/  IMAD R36, R11, 0x2, R36 ;  /* 0x000000020b247824 */ /* 0x000fe200078e0224 */
[----:B------:R-:W-:Y:S01]  /*0f80*/  LEA.HI.X.SX32 R17, R32, R2, 0x1, P0 ;  /* 0x0000000220117211 */ /* 0x000fe200000f0eff */
[----:B------:R1:W5:Y:S01]  /*0f90*/  LDG.E.U16 R83, desc[UR22][R12.64] ;  /* 0x000000160c537981 */ /* 0x000362000c1e1500 */
[----:B0-----:R-:W-:-:S02]  /*0fa0*/  LEA R20, P1, R44, R5, 0x1 ;  /* 0x000000052c147211 */ /* 0x001fc400078208ff */
[-C--:B------:R-:W-:Y:S01]  /*0fb0*/  LEA R22, P0, R38, R5.reuse, 0x1 ;  /* 0x0000000526167211 */ /* 0x080fe200078008ff */
[----:B------:R0:W5:Y:S01]  /*0fc0*/  LDG.E.U16 R24, desc[UR22][R16.64] ;  /* 0x0000001610187981 */ /* 0x000162000c1e1500 */
[-C--:B------:R-:W-:Y:S02]  /*0fd0*/  LEA.HI.X.SX32 R21, R44, R2.reuse, 0x1, P1 ;  /* 0x000000022c157211 */ /* 0x080fe400008f0eff */
[-C--:B------:R-:W-:Y:S01]  /*0fe0*/  LEA.HI.X.SX32 R23, R38, R2.reuse, 0x1, P0 ;  /* 0x0000000226177211 */ /* 0x080fe200000f0eff */
[----:B------:R-:W5:Y:S01]  /*0ff0*/  LDG.E.U16 R26, desc[UR22][R26.64] ;  /* 0x000000161a1a7981 */ /* 0x000f62000c1e1500 */
[-C--:B-1----:R-:W-:Y:S02]  /*1000*/  LEA R18, P1, R36, R5.reuse, 0x1 ;  /* 0x0000000524127211 */ /* 0x082fe400078208ff */
[-C--:B------:R-:W-:Y:S01]  /*1010*/  LEA R12, P0, R28, R5.reuse, 0x1 ;  /* 0x000000051c0c7211 */ /* 0x080fe200078008ff */
[----:B------:R1:W5:Y:S01]  /*1020*/  LDG.E.U16 R25, desc[UR22][R20.64] ;  /* 0x0000001614197981 */ /* 0x000362000c1e1500 */
[-C--:B------:R-:W-:Y:S01]  /*1030*/  LEA.HI.X.SX32 R19, R36, R2.reuse, 0x1, P1 ;  /* 0x0000000224137211 */ /* 0x080fe200008f0eff */
[----:B------:R-:W-:Y:S01]  /*1040*/  IMAD R36, R11, 0x2, R36 ;  /* 0x000000020b247824 */ /* 0x000fe200078e0224 */
[----:B------:R-:W-:Y:S01]  /*1050*/  LEA.HI.X.SX32 R13, R28, R2, 0x1, P0 ;  /* 0x000000021c0d7211 */ /* 0x000fe200000f0eff */
[----:B------:R-:W5:Y:S01]  /*1060*/  LDG.E.U16 R22, desc[UR22][R22.64] ;  /* 0x0000001616167981 */ /* 0x000f62000c1e1500 */
[----:B------:R-:W-:-:S02]  /*1070*/  LEA R10, P0, R34, R5, 0x1 ;  /* 0x00000005220a7211 */ /* 0x000fc400078008ff */
[-C--:B------:R-:W-:Y:S01]  /*1080*/  LEA R14, P1, R46, R5.reuse, 0x1 ;  /* 0x000000052e0e7211 */ /* 0x080fe200078208ff */
[----:B------:R-:W5:Y:S01]  /*1090*/  LDG.E.U16 R18, desc[UR22][R18.64] ;  /* 0x0000001612127981 */ /* 0x000f62000c1e1500 */
[-C--:B------:R-:W-:Y:S02]  /*10a0*/  LEA.HI.X.SX32 R11, R34, R2.reuse, 0x1, P0 ;  /* 0x00000002220b7211 */ /* 0x080fe400000f0eff */
[-C--:B------:R-:W-:Y:S01]  /*10b0*/  LEA.HI.X.SX32 R15, R46, R2.reuse, 0x1, P1 ;  /* 0x000000022e0f7211 */ /* 0x080fe200008f0eff */
[----:B------:R-:W5:Y:S01]  /*10c0*/  LDG.E.U16 R12, desc[UR22][R12.64] ;  /* 0x000000160c0c7981 */ /* 0x000f62000c1e1500 */
[-C--:B0-----:R-:W-:Y:S02]  /*10d0*/  LEA R16, P0, R40, R5.reuse, 0x1 ;  /* 0x0000000528107211 */ /* 0x081fe400078008ff */
[----:B-1----:R-:W-:Y:S01]  /*10e0*/  LEA R20, P1, R36, R5, 0x1 ;  /* 0x0000000524147211 */ /* 0x002fe200078208ff */
[----:B------:R-:W5:Y:S01]  /*10f0*/  LDG.E.U16 R10, desc[UR22][R10.64] ;  /* 0x000000160a0a7981 */ /* 0x000f62000c1e1500 */
[----:B------:R-:W-:-:S02]  /*1100*/  LEA.HI.X.SX32 R17, R40, R2, 0x1, P0 ;  /* 0x0000000228117211 */ /* 0x000fc400000f0eff */
[----:B------:R-:W-:Y:S01]  /*1110*/  LEA.HI.X.SX32 R21, R36, R2, 0x1, P1 ;  /* 0x0000000224157211 */ /* 0x000fe200008f0eff */
[----:B------:R-:W5:Y:S04]  /*1120*/  LDG.E.U16 R14, desc[UR22][R14.64] ;  /* 0x000000160e0e7981 */ /* 0x000f68000c1e1500 */
[----:B------:R-:W5:Y:S04]  /*1130*/  LDG.E.U16 R16, desc[UR22][R16.64] ;  /* 0x0000001610107981 */ /* 0x000f68000c1e1500 */
[----:B------:R-:W5:Y:S01]  /*1140*/  LDG.E.U16 R20, desc[UR22][R20.64] ;  /* 0x0000001614147981 */ /* 0x000f62000c1e1500 */
[----:B------:R-:W0:Y:S01]  /*1150*/  S2UR UR4, SR_CgaCtaId ;  /* 0x00000000000479c3 */ /* 0x000e220000008800 */
[----:B------:R-:W-:Y:S01]  /*1160*/  SHF.R.S32.HI R5, RZ, 0x7, R245 ;  /* 0x00000007ff057819 */ /* 0x000fe200000114f5 */
[----:B------:R-:W-:-:S03]  /*1170*/  IMAD.SHL.U32 R2, R245, 0x2, RZ ;  /* 0x00000002f5027824 */ /* 0x000fc600078e00ff */
[----:B------:R-:W-:-:S04]  /*1180*/  SGXT R5, R5, 0x1 ;  /* 0x000000010505781a */ /* 0x000fc80000000200 */
[----:B------:R-:W-:Y:S01]  /*1190*/  LOP3.LUT R5, R5, 0x90, RZ, 0xc0, !PT ;  /* 0x0000009005057812 */ /* 0x000fe200078ec0ff */
[----:B------:R-:W-:-:S03]  /*11a0*/  UMOV UR20, 0x400 ;  /* 0x0000040000147882 */ /* 0x000fc60000000000 */
[----:B------:R-:W-:Y:S01]  /*11b0*/  LOP3.LUT R5, R5, 0x7e, R2, 0x78, !PT ;  /* 0x0000007e05057812 */ /* 0x000fe200078e7802 */
[----:B------:R-:W-:Y:S02]  /*11c0*/  IMAD.SHL.U32 R2, R245, 0x100, RZ ;  /* 0x00000100f5027824 */ /* 0x000fe400078e00ff */
[----:B------:R-:W-:-:S03]  /*11d0*/  VIADD R252, R4, 0x80 ;  /* 0x0000008004fc7836 */ /* 0x000fc60000000000 */
[----:B------:R-:W-:Y:S01]  /*11e0*/  LOP3.LUT R2, R5, 0x4000, R2, 0xf8, !PT ;  /* 0x0000400005027812 */ /* 0x000fe200078ef802 */
[----:B0-----:R-:W-:Y:S01]  /*11f0*/  ULEA UR20, UR4, UR20, 0x18 ;  /* 0x0000001404147291 */ /* 0x001fe2000f8ec03f */
[----:B------:R-:W-:-:S08]  /*1200*/  ISETP.GE.AND P0, PT, R252, 0x1, PT ;  /* 0x00000001fc00780c */ /* 0x000fd00003f06270 */
[----:B--2---:R0:W-:Y:S04]  /*1210*/  STS.U16 [R2+UR20], R3 ;  /* 0x0000000302007988 */ /* 0x0041e80008000414 */
[----:B---3--:R-:W-:Y:S01]  /*1220*/  STS.U16 [R2+UR20+0x400], R9 ;  /* 0x0004000902007988 */ /* 0x008fe20008000414 */
[----:B0-----:R-:W-:-:S03]  /*1230*/  LOP3.LUT R3, R2, 0x20, RZ, 0x3c, !PT ;  /* 0x0000002002037812 */ /* 0x001fc600078e3cff */
[----:B----4-:R-:W-:Y:S04]  /*1240*/  STS.U16 [R2+UR20+0x800], R35 ;  /* 0x0008002302007988 */ /* 0x010fe80008000414 */
[----:B------:R-:W-:Y:S01]  /*1250*/  STS.U16 [R2+UR20+0xc00], R43 ;  /* 0x000c002b02007988 */ /* 0x000fe20008000414 */
[----:B------:R-:W-:-:S03]  /*1260*/  CS2R R88, SRZ ;  /* 0x0000000000587805 */ /* 0x000fc6000001ff00 */
[----:B------:R-:W-:Y:S01]  /*1270*/  STS.U16 [R2+UR20+0x1000], R49 ;  /* 0x0010003102007988 */ /* 0x000fe20008000414 */
[----:B------:R-:W-:Y:S02]  /*1280*/  CS2R R90, SRZ ;  /* 0x00000000005a7805 */ /* 0x000fe4000001ff00 */
[----:B------:R-:W-:Y:S02]  /*1290*/  CS2R R92, SRZ ;  /* 0x00000000005c7805 */ /* 0x000fe4000001ff00 */
[----:B------:R-:W-:Y:S02]  /*12a0*/  CS2R R94, SRZ ;  /* 0x00000000005e7805 */ /* 0x000fe4000001ff00 */
[----:B------:R-:W-:Y:S02]  /*12b0*/  CS2R R96, SRZ ;  /* 0x0000000000607805 */ /* 0x000fe4000001ff00 */
[----:B------:R-:W-:Y:S02]  /*12c0*/  CS2R R98, SRZ ;  /* 0x0000000000627805 */ /* 0x000fe4000001ff00 */
[----:B------:R-:W-:-:S02]  /*12d0*/  CS2R R100, SRZ ;  /* 0x0000000000647805 */ /* 0x000fc4000001ff00 */
        /* <DEDUP_REMOVED lines=8> */
[----:B------:R-:W-:Y:S01]  /*1360*/  CS2R R118, SRZ ;  /* 0x0000000000767805 */ /* 0x000fe2000001ff00 */
[----:B------:R-:W-:Y:S01]  /*1370*/  STS.U16 [R2+UR20+0x1400], R53 ;  /* 0x0014003502007988 */ /* 0x000fe20008000414 */
[----:B------:R-:W-:Y:S02]  /*1380*/  CS2R R120, SRZ ;  /* 0x0000000000787805 */ /* 0x000fe4000001ff00 */
[----:B------:R-:W-:Y:S02]  /*1390*/  CS2R R122, SRZ ;  /* 0x00000000007a7805 */ /* 0x000fe4000001ff00 */
[----:B------:R-:W-:-:S02]  /*13a0*/  CS2R R124, SRZ ;  /* 0x00000000007c7805 */ /* 0x000fc4000001ff00 */
[----:B------:R-:W-:Y:S02]  /*13b0*/  CS2R R126, SRZ ;  /* 0x00000000007e7805 */ /* 0x000fe4000001ff00 */
[----:B------:R-:W-:Y:S01]  /*13c0*/  CS2R R128, SRZ ;  /* 0x0000000000807805 */ /* 0x000fe2000001ff00 */
[----:B------:R-:W-:Y:S01]  /*13d0*/  STS.U16 [R2+UR20+0x1800], R57 ;  /* 0x0018003902007988 */ /* 0x000fe20008000414 */
        /* <DEDUP_REMOVED lines=10> */
[----:B------:R-:W-:Y:S01]  /*1480*/  CS2R R150, SRZ ;  /* 0x0000000000967805 */ /* 0x000fe2000001ff00 */
[----:B-----5:R-:W-:Y:S04]  /*1490*/  STS.U16 [R2+UR20+0x1c00], R61 ;  /* 0x001c003d02007988 */ /* 0x020fe80008000414 */
[----:B------:R-:W-:Y:S04]  /*14a0*/  STS.U16 [R2+UR20+0x2000], R65 ;  /* 0x0020004102007988 */ /* 0x000fe80008000414 */
[----:B------:R-:W-:Y:S04]  /*14b0*/  STS.U16 [R2+UR20+0x2400], R69 ;  /* 0x0024004502007988 */ /* 0x000fe80008000414 */
[----:B------:R-:W-:Y:S04]  /*14c0*/  STS.U16 [R2+UR20+0x2800], R73 ;  /* 0x0028004902007988 */ /* 0x000fe80008000414 */
[----:B------:R-:W-:Y:S04]  /*14d0*/  STS.U16 [R2+UR20+0x2c00], R77 ;  /* 0x002c004d02007988 */ /* 0x000fe80008000414 */
[----:B------:R-:W-:Y:S04]  /*14e0*/  STS.U16 [R2+UR20+0x3000], R80 ;  /* 0x0030005002007988 */ /* 0x000fe80008000414 */
[----:B------:R-:W-:Y:S04]  /*14f0*/  STS.U16 [R2+UR20+0x3400], R81 ;  /* 0x0034005102007988 */ /* 0x000fe80008000414 */
[----:B------:R-:W-:Y:S04]  /*1500*/  STS.U16 [R2+UR20+0x3800], R82 ;  /* 0x0038005202007988 */ /* 0x000fe80008000414 */
[----:B------:R-:W-:Y:S04]  /*1510*/  STS.U16 [R2+UR20+0x3c00], R84 ;  /* 0x003c005402007988 */ /* 0x000fe80008000414 */
[----:B------:R0:W-:Y:S04]  /*1520*/  STS.U16 [R3+UR20+0x100], R6 ;  /* 0x0001000603007988 */ /* 0x0001e80008000414 */
[----:B------:R-:W-:Y:S04]  /*1530*/  STS.U16 [R3+UR20+0x500], R29 ;  /* 0x0005001d03007988 */ /* 0x000fe80008000414 */
[----:B------:R-:W-:Y:S01]  /*1540*/  STS.U16 [R3+UR20+0x900], R37 ;  /* 0x0009002503007988 */ /* 0x000fe20008000414 */
[----:B0-----:R-:W-:-:S03]  /*1550*/  LOP3.LUT R6, R2, 0x40, RZ, 0x3c, !PT ;  /* 0x0000004002067812 */ /* 0x001fc600078e3cff */
        /* <DEDUP_REMOVED lines=13> */
[----:B------:R1:W-:Y:S01]  /*1630*/  STS.U16 [R6+UR20+0x200], R7 ;  /* 0x0002000706007988 */ /* 0x0003e20008000414 */
        /* <DEDUP_REMOVED lines=15> */
[----:B------:R0:W-:Y:S01]  /*1730*/  STS.U16 [R6+UR20+0x3e00], R18 ;  /* 0x003e001206007988 */ /* 0x0001e20008000414 */
[----:B------:R-:W-:-:S03]  /*1740*/  IMAD.MOV.U32 R2, RZ, RZ, 0x3f800000 ;  /* 0x3f800000ff027424 */ /* 0x000fc600078e00ff */
[----:B------:R2:W-:Y:S01]  /*1750*/  STS.U16 [R3+UR20+0x300], R8 ;  /* 0x0003000803007988 */ /* 0x0005e20008000414 */
[----:B-1----:R-:W-:-:S03]  /*1760*/  IMAD.MOV.U32 R7, RZ, RZ, -0x800000 ;  /* 0xff800000ff077424 */ /* 0x002fc600078e00ff */
[----:B------:R1:W-:Y:S04]  /*1770*/  STS.U16 [R3+UR20+0x700], R33 ;  /* 0x0007002103007988 */ /* 0x0003e80008000414 */
[----:B------:R1:W-:Y:S01]  /*1780*/  STS.U16 [R3+UR20+0xb00], R41 ;  /* 0x000b002903007988 */ /* 0x0003e20008000414 */
[----:B0-----:R-:W-:-:S03]  /*1790*/  IMAD.MOV.U32 R6, RZ, RZ, 0x3f800000 ;  /* 0x3f800000ff067424 */ /* 0x001fc600078e00ff */
[----:B------:R1:W-:Y:S01]  /*17a0*/  STS.U16 [R3+UR20+0xf00], R48 ;  /* 0x000f003003007988 */ /* 0x0003e20008000414 */
[----:B--2---:R-:W-:-:S03]  /*17b0*/  IMAD.MOV.U32 R8, RZ, RZ, -0x800000 ;  /* 0xff800000ff087424 */ /* 0x004fc600078e00ff */
[----:B------:R1:W-:Y:S04]  /*17c0*/  STS.U16 [R3+UR20+0x1300], R52 ;  /* 0x0013003403007988 */ /* 0x0003e80008000414 */
        /* <DEDUP_REMOVED lines=10> */
[----:B------:R1:W-:Y:S01]  /*1870*/  STS.U16 [R3+UR20+0x3f00], R20 ;  /* 0x003f001403007988 */ /* 0x0003e20008000414 */
[----:B------:R-:W-:Y:S05]  /*1880*/  @!P0 BRA `(.L_x_0) ;  /* 0x0000007800548947 */ /* 0x000fea0003800000 */
[----:B------:R-:W0:Y:S01]  /*1890*/  LDC.64 R120, c[0x0][0x250] ;  /* 0x00009400ff787b82 */ /* 0x000e220000000a00 */
[--C-:B------:R-:W-:Y:S01]  /*18a0*/  SHF.R.U32.HI R6, RZ, 0x2, R245.reuse ;  /* 0x00000002ff067819 */ /* 0x100fe200000116f5 */
[----:B------:R-:W-:Y:S01]  /*18b0*/  ULDC UR4, c[0x0][0x258] ;  /* 0x0000960000047ab9 */ /* 0x000fe20000000800 */
[--C-:B-1----:R-:W-:Y:S01]  /*18c0*/  SHF.R.U32.HI R3, RZ, 0x1, R245.reuse ;  /* 0x00000001ff037819 */ /* 0x102fe200000116f5 */
[----:B------:R-:W-:Y:S01]  /*18d0*/  ULDC.64 UR8, c[0x0][0x218] ;  /* 0x0000860000087ab9 */ /* 0x000fe20000000a00 */
[----:B------:R-:W-:Y:S01]  /*18e0*/  SGXT.U32 R6, R6, 0x3 ;  /* 0x000000030606781a */ /* 0x000fe20000000000 */
[----:B------:R-:W-:Y:S01]  /*18f0*/  UMOV UR6, URZ ;  /* 0x0000003f00067c82 */ /* 0x000fe20008000000 */
[----:B------:R-:W-:Y:S01]  /*1900*/  SHF.R.U32.HI R7, RZ, 0x5, R245 ;  /* 0x00000005ff077819 */ /* 0x000fe200000116f5 */
[----:B------:R-:W1:Y:S01]  /*1910*/  LDC R2, c[0x0][0x268] ;  /* 0x00009a00ff027b82 */ /* 0x000e620000000800 */
[----:B------:R-:W-:Y:S02]  /*1920*/  LOP3.LUT R5, R6, 0x70, R3, 0xf8, !PT ;  /* 0x0000007006057812 */ /* 0x000fe400078ef803 */
[----:B------:R-:W-:-:S02]  /*1930*/  CS2R R134, SRZ ;  /* 0x0000000000867805 */ /* 0x000fc4000001ff00 */
[----:B------:R-:W-:Y:S02]  /*1940*/  LOP3.LUT R3, R245, 0x7f, RZ, 0xc0, !PT ;  /* 0x0000007ff5037812 */ /* 0x000fe400078ec0ff */
[----:B------:R-:W-:Y:S02]  /*1950*/  CS2R R136, SRZ ;  /* 0x0000000000887805 */ /* 0x000fe4000001ff00 */
[----:B------:R-:W-:Y:S02]  /*1960*/  LOP3.LUT R4, R5, R4, RZ, 0xfc, !PT ;  /* 0x0000000405047212 */ /* 0x000fe400078efcff */
[----:B------:R-:W-:Y:S02]  /*1970*/  CS2R R138, SRZ ;  /* 0x00000000008a7805 */ /* 0x000fe4000001ff00 */
[----:B------:R-:W-:Y:S01]  /*1980*/  R2UR UR21, R7 ;  /* 0x00000000071572ca */ /* 0x000fe200000e0000 */
[----:B------:R-:W-:Y:S01]  /*1990*/  IMAD R6, R3, UR4, RZ ;  /* 0x0000000403067c24 */ /* 0x000fe2000f8e02ff */
[----:B------:R-:W2:Y:S01]  /*19a0*/  LDC.64 R152, c[0x0][0x220] ;  /* 0x00008800ff987b82 */ /* 0x000ea20000000a00 */
[----:B------:R-:W-:Y:S01]  /*19b0*/  ULDC.64 UR4, c[0x0][0x260] ;  /* 0x0000980000047ab9 */ /* 0x000fe20000000a00 */
[----:B------:R-:W-:Y:S01]  /*19c0*/  CS2R R140, SRZ ;  /* 0x00000000008c7805 */ /* 0x000fe2000001ff00 */
[C---:B------:R-:W-:Y:S01]  /*19d0*/  IMAD.SHL.U32 R7, R6.reuse, 0x2, RZ ;  /* 0x0000000206077824 */ /* 0x040fe200078e00ff */
[----:B------:R-:W-:Y:S01]  /*19e0*/  UIMAD UR4, UR7, UR4, URZ ;  /* 0x00000004070472a4 */ /* 0x000fe2000f8e023f */
[----:B------:R-:W-:Y:S01]  /*19f0*/  IMAD.HI R6, R6, 0x2, RZ ;  /* 0x0000000206067827 */ /* 0x000fe200078e02ff */
[----:B------:R-:W-:-:S02]  /*1a00*/  CS2R R142, SRZ ;  /* 0x00000000008e7805 */ /* 0x000fc4000001ff00 */
[----:B------:R-:W-:Y:S02]  /*1a10*/  CS2R R144, SRZ ;  /* 0x0000000000907805 */ /* 0x000fe4000001ff00 */
[----:B------:R-:W-:Y:S01]  /*1a20*/  CS2R R146, SRZ ;  /* 0x0000000000927805 */ /* 0x000fe2000001ff00 */
[----:B0-----:R-:W-:Y:S01]  /*1a30*/  IMAD R8, R0, R121, RZ ;  /* 0x0000007900087224 */ /* 0x001fe200078e02ff */
[----:B------:R-:W-:Y:S01]  /*1a40*/  CS2R R148, SRZ ;  /* 0x0000000000947805 */ /* 0x000fe2000001ff00 */
[----:B------:R-:W-:Y:S01]  /*1a50*/  IMAD R5, R120, UR7, RZ ;  /* 0x0000000778057c24 */ /* 0x000fe2000f8e02ff */
[----:B------:R-:W-:Y:S01]  /*1a60*/  CS2R R150, SRZ ;  /* 0x0000000000967805 */ /* 0x000fe2000001ff00 */
[C---:B------:R-:W-:Y:S01]  /*1a70*/  IMAD R10, R121.reuse, 0x2, R8 ;  /* 0x00000002790a7824 */ /* 0x040fe200078e0208 */
[----:B------:R-:W-:Y:S01]  /*1a80*/  ULDC UR44, c[0x0][0x238] ;  /* 0x00008e00002c7ab9 */ /* 0x000fe20000000800 */
[----:B-1----:R-:W-:Y:S01]  /*1a90*/  IMAD R33, R0, R2, RZ ;  /* 0x0000000200217224 */ /* 0x002fe200078e02ff */
[----:B------:R-:W-:Y:S01]  /*1aa0*/  UMOV UR11, 0x40000040 ;  /* 0x40000040000b7882 */ /* 0x000fe20000000000 */
[----:B------:R-:W-:-:S02]  /*1ab0*/  IMAD R12, R121, 0x2, R10 ;  /* 0x00000002790c7824 */ /* 0x000fc400078e020a */
[----:B------:R-:W-:Y:S02]  /*1ac0*/  IMAD.SHL.U32 R0, R5, 0x2, RZ ;  /* 0x0000000205007824 */ /* 0x000fe400078e00ff */
[----:B------:R-:W-:Y:S02]  /*1ad0*/  IMAD R14, R121, 0x2, R12 ;  /* 0x00000002790e7824 */ /* 0x000fe400078e020c */
[----:B------:R-:W-:Y:S01]  /*1ae0*/  IMAD.HI R5, R5, 0x2, RZ ;  /* 0x0000000205057827 */ /* 0x000fe200078e02ff */
[----:B------:R-:W-:Y:S01]  /*1af0*/  IADD3 R49, P0, P1, R7, UR8, R0 ;  /* 0x0000000807317c10 */ /* 0x000fe2000f91e000 */
[----:B------:R-:W-:Y:S02]  /*1b00*/  UIADD3 UR8, UR20, 0x8000, URZ ;  /* 0x0000800014087890 */ /* 0x000fe4000fffe03f */
[C---:B------:R-:W-:Y:S01]  /*1b10*/  IMAD R16, R121.reuse, 0x2, R14 ;  /* 0x0000000279107824 */ /* 0x040fe200078e020e */
[----:B------:R-:W-:Y:S01]  /*1b20*/  IADD3.X R51, R6, UR9, R5, P0, P1 ;  /* 0x0000000906337c10 */ /* 0x000fe200087e2405 */
[----:B------:R-:W-:Y:S01]  /*1b30*/  IMAD R35, R2, 0x2, R33 ;  /* 0x0000000202237824 */ /* 0x000fe200078e0221 */
[-C--:B------:R-:W-:Y:S01]  /*1b40*/  LEA R158, P2, R8, R49.reuse, 0x1 ;  /* 0x00000031089e7211 */ /* 0x080fe200078408ff */
[C---:B------:R-:W-:Y:S01]  /*1b50*/  IMAD R18, R121.reuse, 0x2, R16 ;  /* 0x0000000279127824 */ /* 0x040fe200078e0210 */
[----:B------:R-:W-:Y:S01]  /*1b60*/  LEA R154, P4, R12, R49, 0x1 ;  /* 0x000000310c9a7211 */ /* 0x000fe200078808ff */
[----:B------:R-:W-:Y:S01]  /*1b70*/  IMAD R37, R2, 0x2, R35 ;  /* 0x0000000202257824 */ /* 0x000fe200078e0223 */
[-C--:B------:R-:W-:Y:S01]  /*1b80*/  LEA.HI.X.SX32 R159, R8, R51.reuse, 0x1, P2 ;  /* 0x00000033089f7211 */ /* 0x080fe200010f0eff */
[C---:B------:R-:W-:Y:S01]  /*1b90*/  IMAD R20, R121.reuse, 0x2, R18 ;  /* 0x0000000279147824 */ /* 0x040fe200078e0212 */
[----:B------:R-:W-:Y:S01]  /*1ba0*/  LEA.HI.X.SX32 R155, R12, R51, 0x1, P4 ;  /* 0x000000330c9b7211 */ /* 0x000fe200020f0eff */
[----:B------:R-:W-:Y:S01]  /*1bb0*/  IMAD R39, R2, 0x2, R37 ;  /* 0x0000000202277824 */ /* 0x000fe200078e0225 */
[-C--:B------:R-:W-:Y:S01]  /*1bc0*/  LEA R156, P3, R10, R49.reuse, 0x1 ;  /* 0x000000310a9c7211 */ /* 0x080fe200078608ff */
[C---:B------:R-:W-:Y:S01]  /*1bd0*/  IMAD R22, R121.reuse, 0x2, R20 ;  /* 0x0000000279167824 */ /* 0x040fe200078e0214 */
[----:B------:R-:W-:Y:S01]  /*1be0*/  STL.64 [R1+0x360], R158 ;  /* 0x0003609e01007387 */ /* 0x000fe20000100a00 */
[----:B------:R-:W-:Y:S01]  /*1bf0*/  LEA R8, P4, R18, R49, 0x1 ;  /* 0x0000003112087211 */ /* 0x000fe200078808ff */
[----:B------:R-:W-:Y:S01]  /*1c00*/  IMAD R41, R2, 0x2, R39 ;  /* 0x0000000202297824 */ /* 0x000fe200078e0227 */
[----:B------:R-:W-:Y:S01]  /*1c10*/  LEA.HI.X.SX32 R157, R10, R51, 0x1, P3 ;  /* 0x000000330a9d7211 */ /* 0x000fe200018f0eff */
[C---:B------:R-:W-:Y:S01]  /*1c20*/  IMAD R24, R121.reuse, 0x2, R22 ;  /* 0x0000000279187824 */ /* 0x040fe200078e0216 */
[----:B------:R0:W-:Y:S01]  /*1c30*/  STL.64 [R1+0x350], R154 ;  /* 0x0003509a01007387 */ /* 0x0001e20000100a00 */
[----:B------:R-:W-:Y:S01]  /*1c40*/  LEA R10, P3, R16, R49, 0x1 ;  /* 0x00000031100a7211 */ /* 0x000fe200078608ff */
[----:B------:R-:W-:Y:S01]  /*1c50*/  IMAD R43, R2, 0x2, R41 ;  /* 0x00000002022b7824 */ /* 0x000fe200078e0229 */
[-C--:B------:R-:W-:Y:S01]  /*1c60*/  LEA.HI.X.SX32 R9, R18, R51.reuse, 0x1, P4 ;  /* 0x0000003312097211 */ /* 0x080fe200020f0eff */
[C---:B------:R-:W-:Y:S01]  /*1c70*/  IMAD R26, R121.reuse, 0x2, R24 ;  /* 0x00000002791a7824 */ /* 0x040fe200078e0218 */
[----:B------:R-:W-:Y:S01]  /*1c80*/  LEA.HI.X.SX32 R11, R16, R51, 0x1, P3 ;  /* 0x00000033100b7211 */ /* 0x000fe200018f0eff */
[----:B------:R-:W-:Y:S01]  /*1c90*/  STL.64 [R1+0x358], R156 ;  /* 0x0003589c01007387 */ /* 0x000fe20000100a00 */
[----:B------:R-:W-:Y:S01]  /*1ca0*/  IMAD R29, R2, 0x2, R43 ;  /* 0x00000002021d7824 */ /* 0x000fe200078e022b */
[----:B------:R-:W-:Y:S01]  /*1cb0*/  USHF.R.U32.HI UR8, URZ, 0x4, UR8 ;  /* 0x000000043f087899 */ /* 0x000fe20008011608 */
[----:B------:R-:W-:-:S02]  /*1cc0*/  IMAD R28, R121, 0x2, R26 ;  /* 0x00000002791c7824 */ /* 0x000fc400078e021a */
[----:B------:R-:W-:Y:S01]  /*1cd0*/  IMAD R45, R2, 0x2, R29 ;  /* 0x00000002022d7824 */ /* 0x000fe200078e021d */
[----:B0-----:R-:W-:Y:S01]  /*1ce0*/  LEA R154, P2, R14, R49, 0x1 ;  /* 0x000000310e9a7211 */ /* 0x001fe200078408ff */
[C---:B------:R-:W-:Y:S01]  /*1cf0*/  IMAD R30, R121.reuse, 0x2, R28 ;  /* 0x00000002791e7824 */ /* 0x040fe200078e021c */
[----:B------:R-:W-:Y:S01]  /*1d00*/  USGXT.U32 UR10, UR8, 0xe ;  /* 0x0000000e080a789a */ /* 0x000fe20008000000 */
[----:B------:R-:W-:Y:S01]  /*1d10*/  IMAD R47, R2, 0x2, R45 ;  /* 0x00000002022f7824 */ /* 0x000fe200078e022d */
[----:B------:R-:W-:Y:S01]  /*1d20*/  LEA.HI.X.SX32 R155, R14, R51, 0x1, P2 ;  /* 0x000000330e9b7211 */ /* 0x000fe200010f0eff */
[C---:B------:R-:W-:Y:S01]  /*1d30*/  IMAD R32, R121.reuse, 0x2, R30 ;  /* 0x0000000279207824 */ /* 0x040fe200078e021e */
[----:B------:R-:W-:Y:S01]  /*1d40*/  LEA R12, P2, R20, R49, 0x1 ;  /* 0x00000031140c7211 */ /* 0x000fe200078408ff */
[----:B------:R-:W-:Y:S01]  /*1d50*/  IMAD R23, R2, 0x2, R47 ;  /* 0x0000000202177824 */ /* 0x000fe200078e022f */
[----:B------:R-:W-:Y:S01]  /*1d60*/  UIADD3 UR14, UP0, UR10, 0x2, URZ ;  /* 0x000000020a0e7890 */ /* 0x000fe2000ff1e03f */
[C---:B------:R-:W-:Y:S01]  /*1d70*/  IMAD R34, R121.reuse, 0x2, R32 ;  /* 0x0000000279227824 */ /* 0x040fe200078e0220 */
[----:B------:R-:W-:Y:S01]  /*1d80*/  STL.64 [R1+0x348], R154 ;  /* 0x0003489a01007387 */ /* 0x000fe20000100a00 */
[----:B------:R-:W-:Y:S01]  /*1d90*/  LEA.HI.X.SX32 R13, R20, R51, 0x1, P2 ;  /* 0x00000033140d7211 */ /* 0x000fe200010f0eff */
[C---:B------:R-:W-:Y:S01]  /*1da0*/  IMAD R27, R2.reuse, 0x2, R23 ;  /* 0x00000002021b7824 */ /* 0x040fe200078e0217 */
[----:B------:R-:W-:Y:S01]  /*1db0*/  UIADD3.X UR15, UR6, 0x40000040, URZ, UP0, !UPT ;  /* 0x40000040060f7890 */ /* 0x000fe200087fe43f */
[C---:B------:R-:W-:Y:S01]  /*1dc0*/  IMAD R36, R121.reuse, 0x2, R34 ;  /* 0x0000000279247824 */ /* 0x040fe200078e0222 */
[----:B------:R0:W-:Y:S01]  /*1dd0*/  STL.64 [R1+0x340], R10 ;  /* 0x0003400a01007387 */ /* 0x0001e20000100a00 */
[C---:B------:R-:W-:Y:S01]  /*1de0*/  IMAD R31, R2.reuse, 0x2, R27 ;  /* 0x00000002021f7824 */ /* 0x040fe200078e021b */
[----:B------:R-:W-:Y:S01]  /*1df0*/  UIADD3.64 UR26, UR14, 0x2, URZ ;  /* 0x000000020e1a7897 */ /* 0x000fe2000fffe03f */
[----:B------:R-:W-:Y:S01]  /*1e00*/  IMAD R38, R121, 0x2, R36 ;  /* 0x0000000279267824 */ /* 0x000fe200078e0224 */
[----:B------:R1:W-:Y:S01]  /*1e10*/  STL.64 [R1+0x338], R8 ;  /* 0x0003380801007387 */ /* 0x0003e20000100a00 */
[----:B------:R-:W-:Y:S01]  /*1e20*/  IMAD R3, R3, UR5, RZ ;  /* 0x0000000503037c24 */ /* 0x000fe2000f8e02ff */
[----:B------:R-:W-:Y:S01]  /*1e30*/  USHF.L.U32 UR5, UR4, 0x1, URZ ;  /* 0x0000000104057899 */ /* 0x000fe2000800063f */
[C---:B------:R-:W-:Y:S01]  /*1e40*/  IMAD R40, R121.reuse, 0x2, R38 ;  /* 0x0000000279287824 */ /* 0x040fe200078e0226 */
[----:B------:R3:W-:Y:S01]  /*1e50*/  STL.64 [R1+0x330], R12 ;  /* 0x0003300c01007387 */ /* 0x0007e20000100a00 */
[----:B------:R-:W-:Y:S01]  /*1e60*/  IMAD R17, R2, 0x2, R31 ;  /* 0x0000000202117824 */ /* 0x000fe200078e021f */
[----:B------:R-:W-:Y:S01]  /*1e70*/  UIADD3.64 UR30, UR14, 0x4, URZ ;  /* 0x000000040e1e7897 */ /* 0x000fe2000fffe03f */
[----:B------:R-:W-:Y:S01]  /*1e80*/  IMAD R42, R121, 0x2, R40 ;  /* 0x00000002792a7824 */ /* 0x000fe200078e0228 */
[-C--:B0-----:R-:W-:Y:S01]  /*1e90*/  LEA R10, P3, R22, R49.reuse, 0x1 ;  /* 0x00000031160a7211 */ /* 0x081fe200078608ff */
[----:B------:R-:W-:Y:S01]  /*1ea0*/  IMAD.SHL.U32 R7, R3, 0x2, RZ ;  /* 0x0000000203077824 */ /* 0x000fe200078e00ff */
[----:B------:R-:W-:Y:S01]  /*1eb0*/  UIADD3.64 UR34, UR14, 0x3fe, URZ ;  /* 0x000003fe0e227897 */ /* 0x000fe2000fffe03f */
[C---:B------:R-:W-:Y:S01]  /*1ec0*/  IMAD R44, R121.reuse, 0x2, R42 ;  /* 0x00000002792c7824 */ /* 0x040fe200078e022a */
[----:B-1----:R-:W-:Y:S01]  /*1ed0*/  LEA R8, P4, R24, R49, 0x1 ;  /* 0x0000003118087211 */ /* 0x002fe200078808ff */
[----:B------:R-:W-:Y:S01]  /*1ee0*/  IMAD R19, R2, 0x2, R17 ;  /* 0x0000000202137824 */ /* 0x000fe200078e0211 */
[-C--:B------:R-:W-:Y:S01]  /*1ef0*/  LEA.HI.X.SX32 R11, R22, R51.reuse, 0x1, P3 ;  /* 0x00000033160b7211 */ /* 0x080fe200018f0eff */
[C---:B------:R-:W-:Y:S01]  /*1f00*/  IMAD R46, R121.reuse, 0x2, R44 ;  /* 0x00000002792e7824 */ /* 0x040fe200078e022c */
[----:B------:R-:W-:Y:S01]  /*1f10*/  LEA.HI.X.SX32 R9, R24, R51, 0x1, P4 ;  /* 0x0000003318097211 */ /* 0x000fe200020f0eff */
[----:B------:R-:W-:Y:S01]  /*1f20*/  IMAD R25, R2, 0x2, R19 ;  /* 0x0000000202197824 */ /* 0x000fe200078e0213 */
[C---:B---3--:R-:W-:Y:S01]  /*1f30*/  LEA R12, P2, R26.reuse, R49, 0x1 ;  /* 0x000000311a0c7211 */ /* 0x048fe200078408ff */
[----:B------:R-:W-:Y:S01]  /*1f40*/  IMAD R48, R121, 0x2, R46 ;  /* 0x0000000279307824 */ /* 0x000fe200078e022e */
[----:B------:R0:W-:Y:S01]  /*1f50*/  STL.64 [R1+0x328], R10 ;  /* 0x0003280a01007387 */ /* 0x0001e20000100a00 */
[----:B--2---:R-:W-:Y:S01]  /*1f60*/  IADD3 R152, P0, P1, R7, UR5, R152 ;  /* 0x0000000507987c10 */ /* 0x004fe2000f91e098 */
[----:B------:R-:W-:Y:S01]  /*1f70*/  UIMAD.WIDE UR4, UR4, 0x2, URZ ;  /* 0x00000002040478a5 */ /* 0x000fe2000f8e023f */
[----:B------:R-:W-:Y:S01]  /*1f80*/  IMAD R50, R121, 0x2, R48 ;  /* 0x0000000279327824 */ /* 0x000fe200078e0230 */
[----:B------:R1:W-:Y:S01]  /*1f90*/  STL.64 [R1+0x320], R8 ;  /* 0x0003200801007387 */ /* 0x0003e20000100a00 */
[----:B------:R-:W-:Y:S01]  /*1fa0*/  LEA.HI.X.SX32 R13, R26, R51, 0x1, P2 ;  /* 0x000000331a0d7211 */ /* 0x000fe200010f0eff */
[----:B------:R-:W-:Y:S01]  /*1fb0*/  IMAD.HI R132, R3, 0x2, RZ ;  /* 0x0000000203847827 */ /* 0x000fe200078e02ff */
[----:B------:R-:W-:Y:S01]  /*1fc0*/  LEA R20, P2, R32, R49, 0x1 ;  /* 0x0000003120147211 */ /* 0x000fe200078408ff */
[----:B------:R-:W-:-:S02]  /*1fd0*/  UIADD3.64 UR38, UR14, 0x400, URZ ;  /* 0x000004000e267897 */ /* 0x000fc4000fffe03f */
[C---:B------:R-:W-:Y:S01]  /*1fe0*/  IMAD R52, R121.reuse, 0x2, R50 ;  /* 0x0000000279347824 */ /* 0x040fe200078e0232 */
[----:B------:R-:W-:Y:S01]  /*1ff0*/  LEA.HI.X.SX32 R21, R32, R51, 0x1, P2 ;  /* 0x0000003320157211 */ /* 0x000fe200010f0eff */
[----:B------:R-:W-:Y:S01]  /*2000*/  UMOV UR4, URZ ;  /* 0x0000003f00047c82 */ /* 0x000fe20008000000 */
[-C--:B0-----:R-:W-:Y:S01]  /*2010*/  LEA R10, P3, R28, R49.reuse, 0x1 ;  /* 0x000000311c0a7211 */ /* 0x081fe200078608ff */
[C---:B------:R-:W-:Y:S01]  /*2020*/  IMAD R54, R121.reuse, 0x2, R52 ;  /* 0x0000000279367824 */ /* 0x040fe200078e0234 */
[-C--:B------:R-:W-:Y:S01]  /*2030*/  LEA R154, P2, R38, R49.reuse, 0x1 ;  /* 0x00000031269a7211 */ /* 0x080fe200078408ff */
[----:B------:R-:W-:Y:S01]  /*2040*/  UIADD3.64 UR42, UR14, 0x402, URZ ;  /* 0x000004020e2a7897 */ /* 0x000fe2000fffe03f */
[----:B-1----:R-:W-:Y:S01]  /*2050*/  LEA R8, P4, R30, R49, 0x1 ;  /* 0x000000311e087211 */ /* 0x002fe200078808ff */
[C---:B------:R-:W-:Y:S01]  /*2060*/  IMAD R56, R121.reuse, 0x2, R54 ;  /* 0x0000000279387824 */ /* 0x040fe200078e0236 */
[-C--:B------:R-:W-:Y:S01]  /*2070*/  LEA.HI.X.SX32 R11, R28, R51.reuse, 0x1, P3 ;  /* 0x000000331c0b7211 */ /* 0x080fe200018f0eff */
[----:B------:R-:W-:Y:S01]  /*2080*/  UIADD3.64 UR18, UR14, 0x404, URZ ;  /* 0x000004040e127897 */ /* 0x000fe2000fffe03f */
[----:B------:R-:W-:Y:S01]  /*2090*/  LEA.HI.X.SX32 R9, R30, R51, 0x1, P4 ;  /* 0x000000331e097211 */ /* 0x000fe200020f0eff */
[C---:B------:R-:W-:Y:S01]  /*20a0*/  IMAD R58, R121.reuse, 0x2, R56 ;  /* 0x00000002793a7824 */ /* 0x040fe200078e0238 */
[----:B------:R-:W-:Y:S01]  /*20b0*/  LEA R14, P3, R34, R49, 0x1 ;  /* 0x00000031220e7211 */ /* 0x000fe200078608ff */
[----:B------:R0:W-:Y:S01]  /*20c0*/  STL.64 [R1+0x310], R10 ;  /* 0x0003100a01007387 */ /* 0x0001e20000100a00 */
[-C--:B------:R-:W-:Y:S01]  /*20d0*/  LEA.HI.X.SX32 R155, R38, R51.reuse, 0x1, P2 ;  /* 0x00000033269b7211 */ /* 0x080fe200010f0eff */
[C---:B------:R-:W-:Y:S01]  /*20e0*/  IMAD R60, R121.reuse, 0x2, R58 ;  /* 0x00000002793c7824 */ /* 0x040fe200078e023a */
[----:B------:R-:W-:Y:S01]  /*20f0*/  LEA.HI.X.SX32 R15, R34, R51, 0x1, P3 ;  /* 0x00000033220f7211 */ /* 0x000fe200018f0eff */
[----:B------:R1:W-:Y:S01]  /*2100*/  STL.64 [R1+0x318], R12 ;  /* 0x0003180c01007387 */ /* 0x0003e20000100a00 */
[----:B------:R-:W-:Y:S01]  /*2110*/  LEA R158, P2, R44, R49, 0x1 ;  /* 0x000000312c9e7211 */ /* 0x000fe200078408ff */
[----:B------:R-:W-:-:S02]  /*2120*/  IMAD R62, R121, 0x2, R60 ;  /* 0x00000002793e7824 */ /* 0x000fc400078e023c */
[----:B------:R2:W-:Y:S01]  /*2130*/  STL.64 [R1+0x308], R8 ;  /* 0x0003080801007387 */ /* 0x0005e20000100a00 */
[----:B------:R-:W-:Y:S01]  /*2140*/  LEA.HI.X.SX32 R159, R44, R51, 0x1, P2 ;  /* 0x000000332c9f7211 */ /* 0x000fe200010f0eff */
[C---:B------:R-:W-:Y:S02]  /*2150*/  IMAD R64, R121.reuse, 0x2, R62 ;  /* 0x0000000279407824 */ /* 0x040fe400078e023e */
[----:B------:R3:W-:Y:S01]  /*2160*/  STL.64 [R1+0x300], R20 ;  /* 0x0003001401007387 */ /* 0x0007e20000100a00 */
[C---:B0-----:R-:W-:Y:S02]  /*2170*/  IMAD R11, R2.reuse, 0x2, R25 ;  /* 0x00000002020b7824 */ /* 0x041fe400078e0219 */
[C---:B------:R-:W-:Y:S01]  /*2180*/  IMAD R66, R121.reuse, 0x2, R64 ;  /* 0x0000000279427824 */ /* 0x040fe200078e0240 */
[----:B------:R0:W-:Y:S01]  /*2190*/  STL.64 [R1+0x2f8], R14 ;  /* 0x0002f80e01007387 */ /* 0x0001e20000100a00 */
[----:B-1----:R-:W-:Y:S02]  /*21a0*/  IMAD R13, R2, 0x2, R11 ;  /* 0x00000002020d7824 */ /* 0x002fe400078e020b */
[----:B------:R-:W-:Y:S01]  /*21b0*/  IMAD R68, R121, 0x2, R66 ;  /* 0x0000000279447824 */ /* 0x000fe200078e0242 */
[----:B--2---:R-:W-:-:S03]  /*21c0*/  LEA R8, P4, R36, R49, 0x1 ;  /* 0x0000003124087211 */ /* 0x004fc600078808ff */
[C---:B------:R-:W-:Y:S01]  /*21d0*/  IMAD R70, R121.reuse, 0x2, R68 ;  /* 0x0000000279467824 */ /* 0x040fe200078e0244 */
[----:B------:R-:W-:Y:S01]  /*21e0*/  LEA.HI.X.SX32 R9, R36, R51, 0x1, P4 ;  /* 0x0000003324097211 */ /* 0x000fe200020f0eff */
[----:B---3--:R-:W-:Y:S02]  /*21f0*/  IMAD R21, R2, 0x2, R13 ;  /* 0x0000000202157824 */ /* 0x008fe400078e020d */
[C---:B------:R-:W-:Y:S01]  /*2200*/  IMAD R72, R121.reuse, 0x2, R70 ;  /* 0x0000000279487824 */ /* 0x040fe200078e0246 */
[----:B0-----:R-:W-:Y:S01]  /*2210*/  LEA R14, P4, R42, R49, 0x1 ;  /* 0x000000312a0e7211 */ /* 0x001fe200078808ff */
[----:B------:R0:W-:Y:S01]  /*2220*/  STL.64 [R1+0x2f0], R8 ;  /* 0x0002f00801007387 */ /* 0x0001e20000100a00 */
[----:B------:R-:W-:Y:S02]  /*2230*/  IMAD R7, R2, 0x2, R21 ;  /* 0x0000000202077824 */ /* 0x000fe400078e0215 */
[----:B------:R-:W-:Y:S01]  /*2240*/  IMAD R74, R121, 0x2, R72 ;  /* 0x00000002794a7824 */ /* 0x000fe200078e0248 */
[----:B------:R-:W-:-:S03]  /*2250*/  LEA.HI.X.SX32 R15, R42, R51, 0x1, P4 ;  /* 0x000000332a0f7211 */ /* 0x000fc600020f0eff */
[----:B------:R-:W-:-:S04]  /*2260*/  IMAD R76, R121, 0x2, R74 ;  /* 0x00000002794c7824 */ /* 0x000fc800078e024a */
[----:B------:R-:W-:Y:S01]  /*2270*/  IMAD R78, R121, 0x2, R76 ;  /* 0x00000002794e7824 */ /* 0x000fe200078e024c */
[----:B0-----:R-:W-:-:S03]  /*2280*/  LEA R8, P3, R40, R49, 0x1 ;  /* 0x0000003128087211 */ /* 0x001fc600078608ff */
[C---:B------:R-:W-:Y:S01]  /*2290*/  IMAD R80, R121.reuse, 0x2, R78 ;  /* 0x0000000279507824 */ /* 0x040fe200078e024e */
[----:B------:R-:W-:Y:S02]  /*22a0*/  LEA.HI.X.SX32 R9, R40, R51, 0x1, P3 ;  /* 0x0000003328097211 */ /* 0x000fe400018f0eff */
[C---:B------:R-:W-:Y:S01]  /*22b0*/  LEA R156, P3, R46.reuse, R49, 0x1 ;  /* 0x000000312e9c7211 */ /* 0x040fe200078608ff */
[C---:B------:R-:W-:Y:S02]  /*22c0*/  IMAD R82, R121.reuse, 0x2, R80 ;  /* 0x0000000279527824 */ /* 0x040fe400078e0250 */
[----:B------:R0:W-:Y:S01]  /*22d0*/  STL.64 [R1+0x2e0], R8 ;  /* 0x0002e00801007387 */ /* 0x0001e20000100a00 */
[----:B------:R-:W-:Y:S01]  /*22e0*/  LEA.HI.X.SX32 R157, R46, R51, 0x1, P3 ;  /* 0x000000332e9d7211 */ /* 0x000fe200018f0eff */
[C---:B------:R-:W-:Y:S02]  /*22f0*/  IMAD R84, R121.reuse, 0x2, R82 ;  /* 0x0000000279547824 */ /* 0x040fe400078e0252 */
[----:B------:R1:W-:Y:S02]  /*2300*/  STL.64 [R1+0x2e8], R154 ;  /* 0x0002e89a01007387 */ /* 0x0003e40000100a00 */
[----:B------:R-:W-:-:S02]  /*2310*/  IMAD R86, R121, 0x2, R84 ;  /* 0x0000000279567824 */ /* 0x000fc400078e0254 */
[----:B------:R2:W-:Y:S02]  /*2320*/  STL.64 [R1+0x2d8], R14 ;  /* 0x0002d80e01007387 */ /* 0x0005e40000100a00 */
[C---:B------:R-:W-:Y:S02]  /*2330*/  IMAD R88, R121.reuse, 0x2, R86 ;  /* 0x0000000279587824 */ /* 0x040fe400078e0256 */
[----:B------:R3:W-:Y:S01]  /*2340*/  STL.64 [R1+0x2d0], R158 ;  /* 0x0002d09e01007387 */ /* 0x0007e20000100a00 */
[----:B0-----:R-:W-:Y:S02]  /*2350*/  IMAD R9, R2, 0x2, R7 ;  /* 0x0000000202097824 */ /* 0x001fe400078e0207 */
[C---:B------:R-:W-:Y:S01]  /*2360*/  IMAD R90, R121.reuse, 0x2, R88 ;  /* 0x00000002795a7824 */ /* 0x040fe200078e0258 */
[C---:B-1----:R-:W-:Y:S01]  /*2370*/  LEA R154, P4, R48.reuse, R49, 0x1 ;  /* 0x00000031309a7211 */ /* 0x042fe200078808ff */
[----:B------:R0:W-:Y:S02]  /*2380*/  STL.64 [R1+0x2c8], R156 ;  /* 0x0002c89c01007387 */ /* 0x0001e40000100a00 */
[----:B------:R-:W-:Y:S01]  /*2390*/  IMAD R92, R121, 0x2, R90 ;  /* 0x00000002795c7824 */ /* 0x000fe200078e025a */
[----:B------:R-:W-:Y:S01]  /*23a0*/  LEA.HI.X.SX32 R155, R48, R51, 0x1, P4 ;  /* 0x00000033309b7211 */ /* 0x000fe200020f0eff */
[----:B--2---:R-:W-:-:S02]  /*23b0*/  IMAD R15, R2, 0x2, R9 ;  /* 0x00000002020f7824 */ /* 0x004fc400078e0209 */
[C---:B------:R-:W-:Y:S01]  /*23c0*/  IMAD R94, R121.reuse, 0x2, R92 ;  /* 0x00000002795e7824 */ /* 0x040fe200078e025c */
[----:B---3--:R-:W-:Y:S01]  /*23d0*/  LEA R158, P2, R50, R49, 0x1 ;  /* 0x00000031329e7211 */ /* 0x008fe200078408ff */
[----:B------:R1:W-:Y:S01]  /*23e0*/  STL.64 [R1+0x2c0], R154 ;  /* 0x0002c09a01007387 */ /* 0x0003e20000100a00 */
[----:B------:R-:W-:Y:S02]  /*23f0*/  IMAD R3, R2, 0x2, R15 ;  /* 0x0000000202037824 */ /* 0x000fe400078e020f */
[----:B------:R-:W-:Y:S01]  /*2400*/  LEA.HI.X.SX32 R159, R50, R51, 0x1, P2 ;  /* 0x00000033329f7211 */ /* 0x000fe200010f0eff */
[C---:B------:R-:W-:Y:S01]  /*2410*/  IMAD R96, R121.reuse, 0x2, R94 ;  /* 0x0000000279607824 */ /* 0x040fe200078e025e */
[-C--:B0-----:R-:W-:Y:S01]  /*2420*/  LEA R156, P3, R52, R49.reuse, 0x1 ;  /* 0x00000031349c7211 */ /* 0x081fe200078608ff */
[----:B------:R-:W-:Y:S01]  /*2430*/  IMAD R5, R2, 0x2, R3 ;  /* 0x0000000202057824 */ /* 0x000fe200078e0203 */
[----:B------:R-:W-:Y:S01]  /*2440*/  LEA R160, P2, R56, R49, 0x1 ;  /* 0x0000003138a07211 */ /* 0x000fe200078408ff */
[----:B------:R0:W-:Y:S01]  /*2450*/  STL.64 [R1+0x2b8], R158 ;  /* 0x0002b89e01007387 */ /* 0x0001e20000100a00 */
[-C--:B------:R-:W-:Y:S01]  /*2460*/  LEA.HI.X.SX32 R157, R52, R51.reuse, 0x1, P3 ;  /* 0x00000033349d7211 */ /* 0x080fe200018f0eff */
[----:B------:R-:W-:Y:S01]  /*2470*/  IMAD R98, R121, 0x2, R96 ;  /* 0x0000000279627824 */ /* 0x000fe200078e0260 */
[----:B------:R-:W-:-:S02]  /*2480*/  LEA.HI.X.SX32 R161, R56, R51, 0x1, P2 ;  /* 0x0000003338a17211 */ /* 0x000fc400010f0eff */
[C---:B-1----:R-:W-:Y:S01]  /*2490*/  LEA R154, P4, R54.reuse, R49, 0x1 ;  /* 0x00000031369a7211 */ /* 0x042fe200078808ff */
[----:B------:R1:W-:Y:S01]  /*24a0*/  STL.64 [R1+0x2b0], R156 ;  /* 0x0002b09c01007387 */ /* 0x0003e20000100a00 */
[C---:B------:R-:W-:Y:S02]  /*24b0*/  IMAD R100, R121.reuse, 0x2, R98 ;  /* 0x0000000279647824 */ /* 0x040fe400078e0262 */
[----:B------:R-:W-:Y:S02]  /*24c0*/  LEA.HI.X.SX32 R155, R54, R51, 0x1, P4 ;  /* 0x00000033369b7211 */ /* 0x000fe400020f0eff */
[C---:B------:R-:W-:Y:S01]  /*24d0*/  IMAD R102, R121.reuse, 0x2, R100 ;  /* 0x0000000279667824 */ /* 0x040fe200078e0264 */
[C---:B0-----:R-:W-:Y:S02]  /*24e0*/  LEA R158, P3, R58.reuse, R49, 0x1 ;  /* 0x000000313a9e7211 */ /* 0x041fe400078608ff */
[----:B------:R0:W-:Y:S01]  /*24f0*/  STL.64 [R1+0x2a8], R154 ;  /* 0x0002a89a01007387 */ /* 0x0001e20000100a00 */
[----:B------:R-:W-:Y:S01]  /*2500*/  IMAD R104, R121, 0x2, R102 ;  /* 0x0000000279687824 */ /* 0x000fe200078e0266 */
[----:B------:R-:W-:-:S02]  /*2510*/  LEA.HI.X.SX32 R159, R58, R51, 0x1, P3 ;  /* 0x000000333a9f7211 */ /* 0x000fc400018f0eff */
[C---:B-1----:R-:W-:Y:S01]  /*2520*/  LEA R156, P4, R60.reuse, R49, 0x1 ;  /* 0x000000313c9c7211 */ /* 0x042fe200078808ff */
[----:B------:R1:W-:Y:S01]  /*2530*/  STL.64 [R1+0x2a0], R160 ;  /* 0x0002a0a001007387 */ /* 0x0003e20000100a00 */
[C---:B------:R-:W-:Y:S02]  /*2540*/  IMAD R106, R121.reuse, 0x2, R104 ;  /* 0x00000002796a7824 */ /* 0x040fe400078e0268 */
[----:B------:R-:W-:Y:S01]  /*2550*/  LEA.HI.X.SX32 R157, R60, R51, 0x1, P4 ;  /* 0x000000333c9d7211 */ /* 0x000fe200020f0eff */
[----:B------:R2:W-:Y:S01]  /*2560*/  STL.64 [R1+0x298], R158 ;  /* 0x0002989e01007387 */ /* 0x0005e20000100a00 */
[C---:B------:R-:W-:Y:S01]  /*2570*/  IMAD R108, R121.reuse, 0x2, R106 ;  /* 0x00000002796c7824 */ /* 0x040fe200078e026a */
[C---:B0-----:R-:W-:Y:S02]  /*2580*/  LEA R154, P5, R62.reuse, R49, 0x1 ;  /* 0x000000313e9a7211 */ /* 0x041fe400078a08ff */
[----:B------:R0:W-:Y:S01]  /*2590*/  STL.64 [R1+0x290], R156 ;  /* 0x0002909c01007387 */ /* 0x0001e20000100a00 */
[----:B------:R-:W-:Y:S01]  /*25a0*/  IMAD R110, R121, 0x2, R108 ;  /* 0x00000002796e7824 */ /* 0x000fe200078e026c */
[----:B------:R-:W-:-:S02]  /*25b0*/  LEA.HI.X.SX32 R155, R62, R51, 0x1, P5 ;  /* 0x000000333e9b7211 */ /* 0x000fc400028f0eff */
[-C--:B-1----:R-:W-:Y:S01]  /*25c0*/  LEA R160, P2, R64, R49.reuse, 0x1 ;  /* 0x0000003140a07211 */ /* 0x082fe200078408ff */
[C---:B------:R-:W-:Y:S01]  /*25d0*/  IMAD R112, R121.reuse, 0x2, R110 ;  /* 0x0000000279707824 */ /* 0x040fe200078e026e */
[----:B--2---:R-:W-:Y:S01]  /*25e0*/  LEA R158, P3, R66, R49, 0x1 ;  /* 0x00000031429e7211 */ /* 0x004fe200078608ff */
[----:B------:R1:W-:Y:S01]  /*25f0*/  STL.64 [R1+0x288], R154 ;  /* 0x0002889a01007387 */ /* 0x0003e20000100a00 */
[----:B------:R-:W-:Y:S01]  /*2600*/  LEA.HI.X.SX32 R161, R64, R51, 0x1, P2 ;  /* 0x0000003340a17211 */ /* 0x000fe200010f0eff */
[C---:B------:R-:W-:Y:S01]  /*2610*/  IMAD R114, R121.reuse, 0x2, R112 ;  /* 0x0000000279727824 */ /* 0x040fe200078e0270 */
[----:B0-----:R-:W-:Y:S02]  /*2620*/  LEA R156, P4, R68, R49, 0x1 ;  /* 0x00000031449c7211 */ /* 0x001fe400078808ff */
[-C--:B------:R-:W-:Y:S01]  /*2630*/  LEA.HI.X.SX32 R159, R66, R51.reuse, 0x1, P3 ;  /* 0x00000033429f7211 */ /* 0x080fe200018f0eff */
[----:B------:R0:W-:Y:S01]  /*2640*/  STL.64 [R1+0x280], R160 ;  /* 0x000280a001007387 */ /* 0x0001e20000100a00 */
[----:B------:R-:W-:Y:S01]  /*2650*/  LEA.HI.X.SX32 R157, R68, R51, 0x1, P4 ;  /* 0x00000033449d7211 */ /* 0x000fe200020f0eff */
[----:B------:R-:W-:-:S02]  /*2660*/  IMAD R116, R121, 0x2, R114 ;  /* 0x0000000279747824 */ /* 0x000fc400078e0272 */
[----:B------:R2:W-:Y:S01]  /*2670*/  STL.64 [R1+0x278], R158 ;  /* 0x0002789e01007387 */ /* 0x0005e20000100a00 */
[C---:B-1----:R-:W-:Y:S01]  /*2680*/  LEA R154, P5, R70.reuse, R49, 0x1 ;  /* 0x00000031469a7211 */ /* 0x042fe200078a08ff */
[C---:B------:R-:W-:Y:S02]  /*2690*/  IMAD R118, R121.reuse, 0x2, R116 ;  /* 0x0000000279767824 */ /* 0x040fe400078e0274 */
[----:B------:R1:W-:Y:S01]  /*26a0*/  STL.64 [R1+0x270], R156 ;  /* 0x0002709c01007387 */ /* 0x0003e20000100a00 */
[----:B------:R-:W-:Y:S01]  /*26b0*/  LEA.HI.X.SX32 R155, R70, R51, 0x1, P5 ;  /* 0x00000033469b7211 */ /* 0x000fe200028f0eff */
[----:B------:R-:W-:Y:S01]  /*26c0*/  IMAD R120, R121, 0x2, R118 ;  /* 0x0000000279787824 */ /* 0x000fe200078e0276 */
[----:B0-----:R-:W-:-:S03]  /*26d0*/  LEA R160, P2, R72, R49, 0x1 ;  /* 0x0000003148a07211 */ /* 0x001fc600078408ff */
[----:B------:R0:W-:Y:S01]  /*26e0*/  STL.64 [R1+0x268], R154 ;  /* 0x0002689a01007387 */ /* 0x0001e20000100a00 */
[----:B--2---:R-:W-:Y:S01]  /*26f0*/  LEA R158, P3, R74, R49, 0x1 ;  /* 0x000000314a9e7211 */ /* 0x004fe200078608ff */
[C---:B------:R-:W-:Y:S01]  /*2700*/  IMAD R122, R121.reuse, 0x2, R120 ;  /* 0x00000002797a7824 */ /* 0x040fe200078e0278 */
[----:B------:R-:W-:Y:S02]  /*2710*/  LEA.HI.X.SX32 R161, R72, R51, 0x1, P2 ;  /* 0x0000003348a17211 */ /* 0x000fe400010f0eff */
[----:B-1----:R-:W-:Y:S01]  /*2720*/  LEA R156, P4, R76, R49, 0x1 ;  /* 0x000000314c9c7211 */ /* 0x002fe200078808ff */
[C---:B------:R-:W-:Y:S01]  /*2730*/  IMAD R124, R121.reuse, 0x2, R122 ;  /* 0x00000002797c7824 */ /* 0x040fe200078e027a */
[-C--:B------:R-:W-:Y:S01]  /*2740*/  LEA.HI.X.SX32 R159, R74, R51.reuse, 0x1, P3 ;  /* 0x000000334a9f7211 */ /* 0x080fe200018f0eff */
[----:B------:R1:W-:Y:S01]  /*2750*/  STL.64 [R1+0x260], R160 ;  /* 0x000260a001007387 */ /* 0x0003e20000100a00 */
[----:B------:R-:W-:Y:S01]  /*2760*/  LEA.HI.X.SX32 R157, R76, R51, 0x1, P4 ;  /* 0x000000334c9d7211 */ /* 0x000fe200020f0eff */
[C---:B------:R-:W-:Y:S01]  /*2770*/  IMAD R0, R121.reuse, 0x2, R124 ;  /* 0x0000000279007824 */ /* 0x040fe200078e027c */
[C---:B0-----:R-:W-:Y:S01]  /*2780*/  LEA R154, P5, R78.reuse, R49, 0x1 ;  /* 0x000000314e9a7211 */ /* 0x041fe200078a08ff */
[----:B------:R0:W-:Y:S02]  /*2790*/  STL.64 [R1+0x258], R158 ;  /* 0x0002589e01007387 */ /* 0x0001e40000100a00 */
[C---:B------:R-:W-:Y:S01]  /*27a0*/  IMAD R126, R121.reuse, 0x2, R0 ;  /* 0x00000002797e7824 */ /* 0x040fe200078e0200 */
[----:B------:R-:W-:Y:S01]  /*27b0*/  LEA.HI.X.SX32 R155, R78, R51, 0x1, P5 ;  /* 0x000000334e9b7211 */ /* 0x000fe200028f0eff */
[----:B------:R2:W-:Y:S02]  /*27c0*/  STL.64 [R1+0x250], R156 ;  /* 0x0002509c01007387 */ /* 0x0005e40000100a00 */
[C---:B------:R-:W-:Y:S01]  /*27d0*/  IMAD R128, R121.reuse, 0x2, R126 ;  /* 0x0000000279807824 */ /* 0x040fe200078e027e */
[C---:B-1----:R-:W-:Y:S01]  /*27e0*/  LEA R160, P2, R80.reuse, R49, 0x1 ;  /* 0x0000003150a07211 */ /* 0x042fe200078408ff */
[----:B------:R1:W-:Y:S02]  /*27f0*/  STL.64 [R1+0x248], R154 ;  /* 0x0002489a01007387 */ /* 0x0003e40000100a00 */
[----:B------:R-:W-:Y:S01]  /*2800*/  IMAD R130, R121, 0x2, R128 ;  /* 0x0000000279827824 */ /* 0x000fe200078e0280 */
[----:B------:R-:W-:-:S02]  /*2810*/  LEA.HI.X.SX32 R161, R80, R51, 0x1, P2 ;  /* 0x0000003350a17211 */ /* 0x000fc400010f0eff */
[-C--:B0-----:R-:W-:Y:S01]  /*2820*/  LEA R158, P3, R82, R49.reuse, 0x1 ;  /* 0x00000031529e7211 */ /* 0x081fe200078608ff */
[----:B------:R-:W-:Y:S01]  /*2830*/  IMAD R6, R121, 0x2, R130 ;  /* 0x0000000279067824 */ /* 0x000fe200078e0282 */
[----:B--2---:R-:W-:Y:S01]  /*2840*/  LEA R156, P4, R84, R49, 0x1 ;  /* 0x00000031549c7211 */ /* 0x004fe200078808ff */
[----:B------:R0:W-:Y:S01]  /*2850*/  STL.64 [R1+0x240], R160 ;  /* 0x000240a001007387 */ /* 0x0001e20000100a00 */
[----:B------:R-:W-:Y:S02]  /*2860*/  LEA.HI.X.SX32 R159, R82, R51, 0x1, P3 ;  /* 0x00000033529f7211 */ /* 0x000fe400018f0eff */
[----:B-1----:R-:W-:Y:S02]  /*2870*/  LEA R154, P5, R86, R49, 0x1 ;  /* 0x00000031569a7211 */ /* 0x002fe400078a08ff */
[-C--:B------:R-:W-:Y:S01]  /*2880*/  LEA.HI.X.SX32 R157, R84, R51.reuse, 0x1, P4 ;  /* 0x00000033549d7211 */ /* 0x080fe200020f0eff */
[----:B------:R1:W-:Y:S01]  /*2890*/  STL.64 [R1+0x238], R158 ;  /* 0x0002389e01007387 */ /* 0x0003e20000100a00 */
[----:B------:R-:W-:-:S03]  /*28a0*/  LEA.HI.X.SX32 R155, R86, R51, 0x1, P5 ;  /* 0x00000033569b7211 */ /* 0x000fc600028f0eff */
[----:B------:R2:W-:Y:S01]  /*28b0*/  STL.64 [R1+0x230], R156 ;  /* 0x0002309c01007387 */ /* 0x0005e20000100a00 */
[----:B0-----:R-:W-:-:S03]  /*28c0*/  LEA R160, P2, R88, R49, 0x1 ;  /* 0x0000003158a07211 */ /* 0x001fc600078408ff */
[----:B------:R0:W-:Y:S01]  /*28d0*/  STL.64 [R1+0x228], R154 ;  /* 0x0002289a01007387 */ /* 0x0001e20000100a00 */
[----:B------:R-:W-:Y:S02]  /*28e0*/  LEA.HI.X.SX32 R161, R88, R51, 0x1, P2 ;  /* 0x0000003358a17211 */ /* 0x000fe400010f0eff */
[----:B------:R-:W-:Y:S02]  /*28f0*/  CS2R R88, SRZ ;  /* 0x0000000000587805 */ /* 0x000fe4000001ff00 */
[-C--:B-1----:R-:W-:Y:S01]  /*2900*/  LEA R158, P3, R90, R49.reuse, 0x1 ;  /* 0x000000315a9e7211 */ /* 0x082fe200078608ff */
[----:B------:R1:W-:Y:S01]  /*2910*/  STL.64 [R1+0x220], R160 ;  /* 0x000220a001007387 */ /* 0x0003e20000100a00 */
[----:B--2---:R-:W-:Y:S02]  /*2920*/  LEA R156, P4, R92, R49, 0x1 ;  /* 0x000000315c9c7211 */ /* 0x004fe400078808ff */
[----:B------:R-:W-:Y:S02]  /*2930*/  LEA.HI.X.SX32 R159, R90, R51, 0x1, P3 ;  /* 0x000000335a9f7211 */ /* 0x000fe400018f0eff */
[----:B------:R-:W-:-:S02]  /*2940*/  CS2R R90, SRZ ;  /* 0x00000000005a7805 */ /* 0x000fc4000001ff00 */
[----:B0-----:R-:W-:Y:S02]  /*2950*/  LEA R154, P5, R94, R49, 0x1 ;  /* 0x000000315e9a7211 */ /* 0x001fe400078a08ff */
[-C--:B------:R-:W-:Y:S01]  /*2960*/  LEA.HI.X.SX32 R157, R92, R51.reuse, 0x1, P4 ;  /* 0x000000335c9d7211 */ /* 0x080fe200020f0eff */
[----:B------:R0:W-:Y:S01]  /*2970*/  STL.64 [R1+0x218], R158 ;  /* 0x0002189e01007387 */ /* 0x0001e20000100a00 */
[----:B------:R-:W-:Y:S02]  /*2980*/  LEA.HI.X.SX32 R155, R94, R51, 0x1, P5 ;  /* 0x000000335e9b7211 */ /* 0x000fe400028f0eff */
[----:B------:R-:W-:Y:S02]  /*2990*/  CS2R R92, SRZ ;  /* 0x00000000005c7805 */ /* 0x000fe4000001ff00 */
[----:B------:R-:W-:Y:S02]  /*29a0*/  CS2R R94, SRZ ;  /* 0x00000000005e7805 */ /* 0x000fe4000001ff00 */
[C---:B-1----:R-:W-:Y:S01]  /*29b0*/  LEA R160, P2, R96.reuse, R49, 0x1 ;  /* 0x0000003160a07211 */ /* 0x042fe200078408ff */
[----:B------:R1:W-:Y:S03]  /*29c0*/  STL.64 [R1+0x210], R156 ;  /* 0x0002109c01007387 */ /* 0x0003e60000100a00 */
[----:B------:R-:W-:Y:S01]  /*29d0*/  LEA.HI.X.SX32 R161, R96, R51, 0x1, P2 ;  /* 0x0000003360a17211 */ /* 0x000fe200010f0eff */
[----:B------:R2:W-:Y:S01]  /*29e0*/  STL.64 [R1+0x208], R154 ;  /* 0x0002089a01007387 */ /* 0x0005e20000100a00 */
[----:B------:R-:W-:-:S02]  /*29f0*/  CS2R R96, SRZ ;  /* 0x0000000000607805 */ /* 0x000fc4000001ff00 */
[C---:B0-----:R-:W-:Y:S01]  /*2a00*/  LEA R158, P3, R98.reuse, R49, 0x1 ;  /* 0x00000031629e7211 */ /* 0x041fe200078608ff */
[----:B------:R0:W-:Y:S03]  /*2a10*/  STL.64 [R1+0x200], R160 ;  /* 0x000200a001007387 */ /* 0x0001e60000100a00 */
[----:B------:R-:W-:Y:S02]  /*2a20*/  LEA.HI.X.SX32 R159, R98, R51, 0x1, P3 ;  /* 0x00000033629f7211 */ /* 0x000fe400018f0eff */
[----:B------:R-:W-:Y:S02]  /*2a30*/  CS2R R98, SRZ ;  /* 0x0000000000627805 */ /* 0x000fe4000001ff00 */
[-C--:B-1----:R-:W-:Y:S02]  /*2a40*/  LEA R156, P4, R100, R49.reuse, 0x1 ;  /* 0x00000031649c7211 */ /* 0x082fe400078808ff */
[----:B--2---:R-:W-:Y:S01]  /*2a50*/  LEA R154, P5, R102, R49, 0x1 ;  /* 0x00000031669a7211 */ /* 0x004fe200078a08ff */
[----:B------:R1:W-:Y:S01]  /*2a60*/  STL.64 [R1+0x1f8], R158 ;  /* 0x0001f89e01007387 */ /* 0x0003e20000100a00 */
[----:B------:R-:W-:-:S02]  /*2a70*/  LEA.HI.X.SX32 R157, R100, R51, 0x1, P4 ;  /* 0x00000033649d7211 */ /* 0x000fc400020f0eff */
[----:B------:R-:W-:Y:S02]  /*2a80*/  CS2R R100, SRZ ;  /* 0x0000000000647805 */ /* 0x000fe4000001ff00 */
[----:B------:R-:W-:Y:S02]  /*2a90*/  LEA.HI.X.SX32 R155, R102, R51, 0x1, P5 ;  /* 0x00000033669b7211 */ /* 0x000fe400028f0eff */
[----:B------:R-:W-:Y:S02]  /*2aa0*/  CS2R R102, SRZ ;  /* 0x0000000000667805 */ /* 0x000fe4000001ff00 */
[C---:B0-----:R-:W-:Y:S01]  /*2ab0*/  LEA R160, P2, R104.reuse, R49, 0x1 ;  /* 0x0000003168a07211 */ /* 0x041fe200078408ff */
[----:B------:R0:W-:Y:S03]  /*2ac0*/  STL.64 [R1+0x1f0], R156 ;  /* 0x0001f09c01007387 */ /* 0x0001e60000100a00 */
[----:B------:R-:W-:Y:S01]  /*2ad0*/  LEA.HI.X.SX32 R161, R104, R51, 0x1, P2 ;  /* 0x0000003368a17211 */ /* 0x000fe200010f0eff */
[----:B------:R2:W-:Y:S01]  /*2ae0*/  STL.64 [R1+0x1e8], R154 ;  /* 0x0001e89a01007387 */ /* 0x0005e20000100a00 */
[----:B------:R-:W-:-:S02]  /*2af0*/  CS2R R104, SRZ ;  /* 0x0000000000687805 */ /* 0x000fc4000001ff00 */
[C---:B-1----:R-:W-:Y:S01]  /*2b00*/  LEA R158, P3, R106.reuse, R49, 0x1 ;  /* 0x000000316a9e7211 */ /* 0x042fe200078608ff */
[----:B------:R1:W-:Y:S03]  /*2b10*/  STL.64 [R1+0x1e0], R160 ;  /* 0x0001e0a001007387 */ /* 0x0003e60000100a00 */
[----:B------:R-:W-:Y:S02]  /*2b20*/  LEA.HI.X.SX32 R159, R106, R51, 0x1, P3 ;  /* 0x000000336a9f7211 */ /* 0x000fe400018f0eff */
[----:B------:R-:W-:Y:S02]  /*2b30*/  CS2R R106, SRZ ;  /* 0x00000000006a7805 */ /* 0x000fe4000001ff00 */
[-C--:B0-----:R-:W-:Y:S01]  /*2b40*/  LEA R156, P4, R108, R49.reuse, 0x1 ;  /* 0x000000316c9c7211 */ /* 0x081fe200078808ff */
[----:B------:R0:W-:Y:S01]  /*2b50*/  STL.64 [R1+0x1d8], R158 ;  /* 0x0001d89e01007387 */ /* 0x0001e20000100a00 */
[----:B--2---:R-:W-:-:S02]  /*2b60*/  LEA R154, P5, R110, R49, 0x1 ;  /* 0x000000316e9a7211 */ /* 0x004fc400078a08ff */
[-C--:B------:R-:W-:Y:S02]  /*2b70*/  LEA.HI.X.SX32 R157, R108, R51.reuse, 0x1, P4 ;  /* 0x000000336c9d7211 */ /* 0x080fe400020f0eff */
[----:B------:R-:W-:Y:S02]  /*2b80*/  CS2R R108, SRZ ;  /* 0x00000000006c7805 */ /* 0x000fe4000001ff00 */
[----:B------:R-:W-:Y:S02]  /*2b90*/  LEA.HI.X.SX32 R155, R110, R51, 0x1, P5 ;  /* 0x000000336e9b7211 */ /* 0x000fe400028f0eff */
[----:B------:R-:W-:Y:S02]  /*2ba0*/  CS2R R110, SRZ ;  /* 0x00000000006e7805 */ /* 0x000fe4000001ff00 */
[C---:B-1----:R-:W-:Y:S01]  /*2bb0*/  LEA R160, P2, R112.reuse, R49, 0x1 ;  /* 0x0000003170a07211 */ /* 0x042fe200078408ff */
[----:B------:R1:W-:Y:S03]  /*2bc0*/  STL.64 [R1+0x1d0], R156 ;  /* 0x0001d09c01007387 */ /* 0x0003e60000100a00 */
[----:B------:R-:W-:Y:S01]  /*2bd0*/  LEA.HI.X.SX32 R161, R112, R51, 0x1, P2 ;  /* 0x0000003370a17211 */ /* 0x000fe200010f0eff */
[----:B------:R2:W-:Y:S01]  /*2be0*/  STL.64 [R1+0x1c8], R154 ;  /* 0x0001c89a01007387 */ /* 0x0005e20000100a00 */
[----:B0-----:R-:W-:-:S02]  /*2bf0*/  LEA R158, P3, R114, R49, 0x1 ;  /* 0x00000031729e7211 */ /* 0x001fc400078608ff */
[----:B------:R-:W-:Y:S01]  /*2c00*/  CS2R R112, SRZ ;  /* 0x0000000000707805 */ /* 0x000fe2000001ff00 */
[----:B------:R0:W-:Y:S01]  /*2c10*/  STL.64 [R1+0x1c0], R160 ;  /* 0x0001c0a001007387 */ /* 0x0001e20000100a00 */
[----:B------:R-:W-:Y:S02]  /*2c20*/  LEA.HI.X.SX32 R159, R114, R51, 0x1, P3 ;  /* 0x00000033729f7211 */ /* 0x000fe400018f0eff */
[----:B------:R-:W-:Y:S02]  /*2c30*/  CS2R R114, SRZ ;  /* 0x0000000000727805 */ /* 0x000fe4000001ff00 */
[-C--:B-1----:R-:W-:Y:S01]  /*2c40*/  LEA R156, P4, R116, R49.reuse, 0x1 ;  /* 0x00000031749c7211 */ /* 0x082fe200078808ff */
[----:B------:R1:W-:Y:S01]  /*2c50*/  STL.64 [R1+0x1b8], R158 ;  /* 0x0001b89e01007387 */ /* 0x0003e20000100a00 */
[----:B--2---:R-:W-:Y:S02]  /*2c60*/  LEA R154, P5, R118, R49, 0x1 ;  /* 0x00000031769a7211 */ /* 0x004fe400078a08ff */
[----:B------:R-:W-:-:S02]  /*2c70*/  LEA.HI.X.SX32 R157, R116, R51, 0x1, P4 ;  /* 0x00000033749d7211 */ /* 0x000fc400020f0eff */
[----:B------:R-:W-:Y:S02]  /*2c80*/  CS2R R116, SRZ ;  /* 0x0000000000747805 */ /* 0x000fe4000001ff00 */
[----:B------:R-:W-:Y:S02]  /*2c90*/  LEA.HI.X.SX32 R155, R118, R51, 0x1, P5 ;  /* 0x00000033769b7211 */ /* 0x000fe400028f0eff */
[----:B------:R-:W-:Y:S02]  /*2ca0*/  CS2R R118, SRZ ;  /* 0x0000000000767805 */ /* 0x000fe4000001ff00 */
[-C--:B0-----:R-:W-:Y:S01]  /*2cb0*/  LEA R160, P2, R120, R49.reuse, 0x1 ;  /* 0x0000003178a07211 */ /* 0x081fe200078408ff */
[----:B------:R0:W-:Y:S01]  /*2cc0*/  STL.64 [R1+0x1b0], R156 ;  /* 0x0001b09c01007387 */ /* 0x0001e20000100a00 */
[----:B-1----:R-:W-:-:S03]  /*2cd0*/  LEA R158, P3, R122, R49, 0x1 ;  /* 0x000000317a9e7211 */ /* 0x002fc600078608ff */
[----:B------:R1:W-:Y:S01]  /*2ce0*/  STL.64 [R1+0x1a8], R154 ;  /* 0x0001a89a01007387 */ /* 0x0003e20000100a00 */
[-C--:B------:R-:W-:Y:S02]  /*2cf0*/  LEA.HI.X.SX32 R161, R120, R51.reuse, 0x1, P2 ;  /* 0x0000003378a17211 */ /* 0x080fe400010f0eff */
[----:B------:R-:W-:Y:S02]  /*2d00*/  CS2R R120, SRZ ;  /* 0x0000000000787805 */ /* 0x000fe4000001ff00 */
[----:B------:R-:W-:Y:S02]  /*2d10*/  LEA.HI.X.SX32 R159, R122, R51, 0x1, P3 ;  /* 0x000000337a9f7211 */ /* 0x000fe400018f0eff */
[----:B------:R-:W-:Y:S01]  /*2d20*/  CS2R R122, SRZ ;  /* 0x00000000007a7805 */ /* 0x000fe2000001ff00 */
[----:B------:R2:W-:Y:S01]  /*2d30*/  STL.64 [R1+0x1a0], R160 ;  /* 0x0001a0a001007387 */ /* 0x0005e20000100a00 */
[----:B0-----:R-:W-:-:S03]  /*2d40*/  LEA R156, P4, R124, R49, 0x1 ;  /* 0x000000317c9c7211 */ /* 0x001fc600078808ff */
[----:B------:R0:W-:Y:S01]  /*2d50*/  STL.64 [R1+0x198], R158 ;  /* 0x0001989e01007387 */ /* 0x0001e20000100a00 */
[----:B-1----:R-:W-:Y:S02]  /*2d60*/  LEA R154, P5, R0, R49, 0x1 ;  /* 0x00000031009a7211 */ /* 0x002fe400078a08ff */
[-C--:B------:R-:W-:Y:S02]  /*2d70*/  LEA.HI.X.SX32 R157, R124, R51.reuse, 0x1, P4 ;  /* 0x000000337c9d7211 */ /* 0x080fe400020f0eff */
[----:B------:R-:W-:Y:S02]  /*2d80*/  CS2R R124, SRZ ;  /* 0x00000000007c7805 */ /* 0x000fe4000001ff00 */
[----:B------:R-:W-:Y:S02]  /*2d90*/  LEA.HI.X.SX32 R155, R0, R51, 0x1, P5 ;  /* 0x00000033009b7211 */ /* 0x000fe400028f0eff */
[----:B--2---:R-:W-:Y:S01]  /*2da0*/  LEA R160, P2, R126, R49, 0x1 ;  /* 0x000000317ea07211 */ /* 0x004fe200078408ff */
[----:B------:R1:W-:Y:S01]  /*2db0*/  STL.64 [R1+0x190], R156 ;  /* 0x0001909c01007387 */ /* 0x0003e20000100a00 */
[----:B------:R-:W-:-:S02]  /*2dc0*/  IADD3.X R0, R132, UR5, R153, P0, P1 ;  /* 0x0000000584007c10 */ /* 0x000fc400087e2499 */
[----:B------:R-:W-:Y:S02]  /*2dd0*/  CS2R R132, SRZ ;  /* 0x0000000000847805 */ /* 0x000fe4000001ff00 */
[----:B0-----:R-:W-:Y:S01]  /*2de0*/  LEA R158, P3, R128, R49, 0x1 ;  /* 0x00000031809e7211 */ /* 0x001fe200078608ff */
[----:B------:R0:W-:Y:S01]  /*2df0*/  STL.64 [R1+0x188], R154 ;  /* 0x0001889a01007387 */ /* 0x0001e20000100a00 */
[-C--:B------:R-:W-:Y:S02]  /*2e00*/  LEA.HI.X.SX32 R161, R126, R51.reuse, 0x1, P2 ;  /* 0x000000337ea17211 */ /* 0x080fe400010f0eff */
[----:B------:R-:W-:Y:S02]  /*2e10*/  CS2R R126, SRZ ;  /* 0x00000000007e7805 */ /* 0x000fe4000001ff00 */
[----:B------:R-:W-:Y:S02]  /*2e20*/  LEA.HI.X.SX32 R159, R128, R51, 0x1, P3 ;  /* 0x00000033809f7211 */ /* 0x000fe400018f0eff */
[----:B------:R-:W-:Y:S01]  /*2e30*/  CS2R R128, SRZ ;  /* 0x0000000000807805 */ /* 0x000fe2000001ff00 */
[----:B------:R-:W-:Y:S01]  /*2e40*/  UMOV UR5, URZ ;  /* 0x0000003f00057c82 */ /* 0x000fe20008000000 */
[----:B------:R-:W-:Y:S01]  /*2e50*/  STL.64 [R1+0x180], R160 ;  /* 0x000180a001007387 */ /* 0x000fe20000100a00 */
[----:B-1----:R-:W-:-:S03]  /*2e60*/  LEA R156, P4, R130, R49, 0x1 ;  /* 0x00000031829c7211 */ /* 0x002fc600078808ff */
[----:B------:R1:W-:Y:S01]  /*2e70*/  STL.64 [R1+0x178], R158 ;  /* 0x0001789e01007387 */ /* 0x0003e20000100a00 */
[----:B0-----:R-:W-:Y:S01]  /*2e80*/  LEA R154, P5, R6, R49, 0x1 ;  /* 0x00000031069a7211 */ /* 0x001fe200078a08ff */
[----:B------:R-:W-:Y:S01]  /*2e90*/  IMAD R49, R2, 0x2, R5 ;  /* 0x0000000202317824 */ /* 0x000fe200078e0205 */
[-C--:B------:R-:W-:Y:S02]  /*2ea0*/  LEA.HI.X.SX32 R157, R130, R51.reuse, 0x1, P4 ;  /* 0x00000033829d7211 */ /* 0x080fe400020f0eff */
[----:B------:R-:W-:Y:S02]  /*2eb0*/  CS2R R130, SRZ ;  /* 0x0000000000827805 */ /* 0x000fe4000001ff00 */
[----:B------:R-:W-:Y:S01]  /*2ec0*/  LEA.HI.X.SX32 R155, R6, R51, 0x1, P5 ;  /* 0x00000033069b7211 */ /* 0x000fe200028f0eff */
[----:B------:R-:W-:Y:S01]  /*2ed0*/  IMAD R51, R2, 0x2, R49 ;  /* 0x0000000202337824 */ /* 0x000fe200078e0231 */
[----:B------:R0:W-:Y:S01]  /*2ee0*/  STL.64 [R1+0x170], R156 ;  /* 0x0001709c01007387 */ /* 0x0001e20000100a00 */
[----:B-1----:R-:W-:-:S03]  /*2ef0*/  LEA R158, P0, R33, R152, 0x1 ;  /* 0x00000098219e7211 */ /* 0x002fc600078008ff */
[----:B------:R1:W-:Y:S01]  /*2f00*/  STL.64 [R1+0x168], R154 ;  /* 0x0001689a01007387 */ /* 0x0003e20000100a00 */
[----:B------:R-:W-:Y:S01]  /*2f10*/  LEA.HI.X.SX32 R159, R33, R0, 0x1, P0 ;  /* 0x00000000219f7211 */ /* 0x000fe200000f0eff */
[----:B------:R-:W-:Y:S01]  /*2f20*/  IMAD R33, R2, 0x2, R51 ;  /* 0x0000000202217824 */ /* 0x000fe200078e0233 */
[----:B0-----:R-:W-:-:S03]  /*2f30*/  LEA R156, P1, R35, R152, 0x1 ;  /* 0x00000098239c7211 */ /* 0x001fc600078208ff */
[----:B------:R0:W-:Y:S01]  /*2f40*/  STL.64 [R1+0x160], R158 ;  /* 0x0001609e01007387 */ /* 0x0001e20000100a00 */
[----:B-1----:R-:W-:Y:S02]  /*2f50*/  LEA R154, P2, R37, R152, 0x1 ;  /* 0x00000098259a7211 */ /* 0x002fe400078408ff */
[-C--:B------:R-:W-:Y:S01]  /*2f60*/  LEA.HI.X.SX32 R157, R35, R0.reuse, 0x1, P1 ;  /* 0x00000000239d7211 */ /* 0x080fe200008f0eff */
[----:B------:R-:W-:Y:S01]  /*2f70*/  IMAD R35, R2, 0x2, R33 ;  /* 0x0000000202237824 */ /* 0x000fe200078e0221 */
[----:B------:R-:W-:-:S03]  /*2f80*/  LEA.HI.X.SX32 R155, R37, R0, 0x1, P2 ;  /* 0x00000000259b7211 */ /* 0x000fc600010f0eff */
[----:B------:R1:W-:Y:S01]  /*2f90*/  STL.64 [R1+0x158], R156 ;  /* 0x0001589c01007387 */ /* 0x0003e20000100a00 */
[C---:B------:R-:W-:Y:S01]  /*2fa0*/  IMAD R37, R2.reuse, 0x2, R35 ;  /* 0x0000000202257824 */ /* 0x040fe200078e0223 */
[C---:B0-----:R-:W-:Y:S02]  /*2fb0*/  LEA R158, P0, R39.reuse, R152, 0x1 ;  /* 0x00000098279e7211 */ /* 0x041fe400078008ff */
[----:B------:R0:W-:Y:S02]  /*2fc0*/  STL.64 [R1+0x150], R154 ;  /* 0x0001509a01007387 */ /* 0x0001e40000100a00 */
[----:B------:R-:W-:Y:S01]  /*2fd0*/  LEA.HI.X.SX32 R159, R39, R0, 0x1, P0 ;  /* 0x00000000279f7211 */ /* 0x000fe200000f0eff */
[----:B------:R-:W-:-:S04]  /*2fe0*/  IMAD R39, R2, 0x2, R37 ;  /* 0x0000000202277824 */ /* 0x000fc800078e0225 */
[----:B------:R2:W-:Y:S01]  /*2ff0*/  STL.64 [R1+0x148], R158 ;  /* 0x0001489e01007387 */ /* 0x0005e20000100a00 */
[-C--:B-1----:R-:W-:Y:S02]  /*3000*/  LEA R156, P1, R41, R152.reuse, 0x1 ;  /* 0x00000098299c7211 */ /* 0x082fe400078208ff */
[----:B0-----:R-:W-:Y:S02]  /*3010*/  LEA R154, P2, R43, R152, 0x1 ;  /* 0x000000982b9a7211 */ /* 0x001fe400078408ff */
[-C--:B------:R-:W-:Y:S02]  /*3020*/  LEA.HI.X.SX32 R157, R41, R0.reuse, 0x1, P1 ;  /* 0x00000000299d7211 */ /* 0x080fe400008f0eff */
[----:B------:R-:W-:Y:S02]  /*3030*/  LEA.HI.X.SX32 R155, R43, R0, 0x1, P2 ;  /* 0x000000002b9b7211 */ /* 0x000fe400010f0eff */
[C---:B--2---:R-:W-:Y:S01]  /*3040*/  LEA R158, P0, R29.reuse, R152, 0x1 ;  /* 0x000000981d9e7211 */ /* 0x044fe200078008ff */
[----:B------:R0:W-:Y:S03]  /*3050*/  STL.64 [R1+0x140], R156 ;  /* 0x0001409c01007387 */ /* 0x0001e60000100a00 */
[----:B------:R-:W-:Y:S01]  /*3060*/  LEA.HI.X.SX32 R159, R29, R0, 0x1, P0 ;  /* 0x000000001d9f7211 */ /* 0x000fe200000f0eff */
[----:B------:R1:W-:Y:S01]  /*3070*/  STL.64 [R1+0x138], R154 ;  /* 0x0001389a01007387 */ /* 0x0003e20000100a00 */
[----:B------:R-:W-:-:S03]  /*3080*/  IMAD R29, R2, 0x2, R39 ;  /* 0x00000002021d7824 */ /* 0x000fc600078e0227 */
[----:B------:R2:W-:Y:S01]  /*3090*/  STL.64 [R1+0x130], R158 ;  /* 0x0001309e01007387 */ /* 0x0005e20000100a00 */
[C---:B------:R-:W-:Y:S01]  /*30a0*/  IMAD R41, R2.reuse, 0x2, R29 ;  /* 0x0000000202297824 */ /* 0x040fe200078e021d */
[-C--:B0-----:R-:W-:Y:S02]  /*30b0*/  LEA R156, P1, R45, R152.reuse, 0x1 ;  /* 0x000000982d9c7211 */ /* 0x081fe400078208ff */
[----:B-1----:R-:W-:Y:S02]  /*30c0*/  LEA R154, P2, R47, R152, 0x1 ;  /* 0x000000982f9a7211 */ /* 0x002fe400078408ff */
        /* <DEDUP_REMOVED lines=8> */
[-C--:B0-----:R-:W-:Y:S02]  /*3150*/  LEA R156, P1, R27, R152.reuse, 0x1 ;  /* 0x000000981b9c7211 */ /* 0x081fe400078208ff */
[----:B-1----:R-:W-:Y:S02]  /*3160*/  LEA R154, P2, R31, R152, 0x1 ;  /* 0x000000981f9a7211 */ /* 0x002fe400078408ff */
[-C--:B------:R-:W-:Y:S01]  /*3170*/  LEA.HI.X.SX32 R157, R27, R0.reuse, 0x1, P1 ;  /* 0x000000001b9d7211 */ /* 0x080fe200008f0eff */
[C---:B------:R-:W-:Y:S01]  /*3180*/  IMAD R27, R2.reuse, 0x2, R23 ;  /* 0x00000002021b7824 */ /* 0x040fe200078e0217 */
[----:B------:R-:W-:Y:S02]  /*3190*/  LEA.HI.X.SX32 R155, R31, R0, 0x1, P2 ;  /* 0x000000001f9b7211 */ /* 0x000fe400010f0eff */
[C---:B--2---:R-:W-:Y:S01]  /*31a0*/  LEA R158, P0, R17.reuse, R152, 0x1 ;  /* 0x00000098119e7211 */ /* 0x044fe200078008ff */
[----:B------:R0:W-:Y:S03]  /*31b0*/  STL.64 [R1+0x110], R156 ;  /* 0x0001109c01007387 */ /* 0x0001e60000100a00 */
[----:B------:R-:W-:Y:S01]  /*31c0*/  LEA.HI.X.SX32 R159, R17, R0, 0x1, P0 ;  /* 0x00000000119f7211 */ /* 0x000fe200000f0eff */
[----:B------:R1:W-:Y:S01]  /*31d0*/  STL.64 [R1+0x108], R154 ;  /* 0x0001089a01007387 */ /* 0x0003e20000100a00 */
[----:B------:R-:W-:-:S03]  /*31e0*/  IMAD R17, R2, 0x2, R27 ;  /* 0x0000000202117824 */ /* 0x000fc600078e021b */
[----:B------:R-:W-:Y:S01]  /*31f0*/  STL.64 [R1+0x100], R158 ;  /* 0x0001009e01007387 */ /* 0x000fe20000100a00 */
[-C--:B0-----:R-:W-:Y:S02]  /*3200*/  LEA R156, P1, R19, R152.reuse, 0x1 ;  /* 0x00000098139c7211 */ /* 0x081fe400078208ff */
[----:B-1----:R-:W-:Y:S02]  /*3210*/  LEA R154, P2, R25, R152, 0x1 ;  /* 0x00000098199a7211 */ /* 0x002fe400078408ff */
[-C--:B------:R-:W-:Y:S02]  /*3220*/  LEA.HI.X.SX32 R157, R19, R0.reuse, 0x1, P1 ;  /* 0x00000000139d7211 */ /* 0x080fe400008f0eff */
[----:B------:R-:W-:Y:S01]  /*3230*/  LEA.HI.X.SX32 R155, R25, R0, 0x1, P2 ;  /* 0x00000000199b7211 */ /* 0x000fe200010f0eff */
[----:B------:R-:W-:Y:S01]  /*3240*/  IMAD R25, R2, 0x2, R17 ;  /* 0x0000000202197824 */ /* 0x000fe200078e0211 */
[C---:B------:R-:W-:Y:S01]  /*3250*/  LEA R18, P2, R21.reuse, R152, 0x1 ;  /* 0x0000009815127211 */ /* 0x040fe200078408ff */
[----:B------:R0:W-:Y:S03]  /*3260*/  STL.64 [R1+0xf8], R156 ;  /* 0x0000f89c01007387 */ /* 0x0001e60000100a00 */
[----:B------:R-:W-:Y:S01]  /*3270*/  LEA.HI.X.SX32 R19, R21, R0, 0x1, P2 ;  /* 0x0000000015137211 */ /* 0x000fe200010f0eff */
[----:B------:R1:W-:Y:S01]  /*3280*/  STL.64 [R1+0xf0], R154 ;  /* 0x0000f09a01007387 */ /* 0x0003e20000100a00 */
[----:B0-----:R-:W-:-:S02]  /*3290*/  LEA R156, P0, R11, R152, 0x1 ;  /* 0x000000980b9c7211 */ /* 0x001fc400078008ff */
[----:B-1----:R-:W-:Y:S02]  /*32a0*/  LEA R154, P1, R13, R152, 0x1 ;  /* 0x000000980d9a7211 */ /* 0x002fe400078208ff */
[-C--:B------:R-:W-:Y:S01]  /*32b0*/  LEA.HI.X.SX32 R157, R11, R0.reuse, 0x1, P0 ;  /* 0x000000000b9d7211 */ /* 0x080fe200000f0eff */
[----:B------:R-:W-:Y:S01]  /*32c0*/  IMAD R11, R2, 0x2, R25 ;  /* 0x00000002020b7824 */ /* 0x000fe200078e0219 */
[----:B------:R-:W-:-:S03]  /*32d0*/  LEA.HI.X.SX32 R155, R13, R0, 0x1, P1 ;  /* 0x000000000d9b7211 */ /* 0x000fc600008f0eff */
[----:B------:R0:W-:Y:S01]  /*32e0*/  STL.64 [R1+0xe8], R156 ;  /* 0x0000e89c01007387 */ /* 0x0001e20000100a00 */
[----:B------:R-:W-:-:S03]  /*32f0*/  IMAD R13, R2, 0x2, R11 ;  /* 0x00000002020d7824 */ /* 0x000fc600078e020b */
[----:B------:R1:W-:Y:S04]  /*3300*/  STL.64 [R1+0xe0], R154 ;  /* 0x0000e09a01007387 */ /* 0x0003e80000100a00 */
[----:B------:R2:W-:Y:S01]  /*3310*/  STL.64 [R1+0xd8], R18 ;  /* 0x0000d81201007387 */ /* 0x0005e20000100a00 */
[-C--:B0-----:R-:W-:Y:S02]  /*3320*/  LEA R156, P0, R7, R152.reuse, 0x1 ;  /* 0x00000098079c7211 */ /* 0x081fe400078008ff */
[----:B-1----:R-:W-:Y:S02]  /*3330*/  LEA R154, P1, R9, R152, 0x1 ;  /* 0x00000098099a7211 */ /* 0x002fe400078208ff */
[----:B------:R-:W-:Y:S02]  /*3340*/  LEA.HI.X.SX32 R157, R7, R0, 0x1, P0 ;  /* 0x00000000079d7211 */ /* 0x000fe400000f0eff */
[----:B--2---:R-:W-:-:S02]  /*3350*/  LEA R18, P2, R15, R152, 0x1 ;  /* 0x000000980f127211 */ /* 0x004fc400078408ff */
[-C--:B------:R-:W-:Y:S01]  /*3360*/  LEA.HI.X.SX32 R155, R9, R0.reuse, 0x1, P1 ;  /* 0x00000000099b7211 */ /* 0x080fe200008f0eff */
[----:B------:R-:W-:Y:S01]  /*3370*/  STL.64 [R1+0xd0], R156 ;  /* 0x0000d09c01007387 */ /* 0x000fe20000100a00 */
[----:B------:R-:W-:Y:S01]  /*3380*/  LEA.HI.X.SX32 R19, R15, R0, 0x1, P2 ;  /* 0x000000000f137211 */ /* 0x000fe200010f0eff */
[C---:B------:R-:W-:Y:S01]  /*3390*/  IMAD R9, R2.reuse, 0x2, R13 ;  /* 0x0000000202097824 */ /* 0x040fe200078e020d */
[-C--:B------:R-:W-:Y:S01]  /*33a0*/  LEA R20, P0, R3, R152.reuse, 0x1 ;  /* 0x0000009803147211 */ /* 0x080fe200078008ff */
[----:B------:R0:W-:Y:S01]  /*33b0*/  STL.64 [R1+0xc8], R154 ;  /* 0x0000c89a01007387 */ /* 0x0001e20000100a00 */
[----:B------:R-:W-:Y:S01]  /*33c0*/  LEA R6, P2, R49, R152, 0x1 ;  /* 0x0000009831067211 */ /* 0x000fe200078408ff */
[C---:B------:R-:W-:Y:S01]  /*33d0*/  IMAD R15, R2.reuse, 0x2, R9 ;  /* 0x00000002020f7824 */ /* 0x040fe200078e0209 */
[-C--:B------:R-:W-:Y:S01]  /*33e0*/  LEA.HI.X.SX32 R21, R3, R0.reuse, 0x1, P0 ;  /* 0x0000000003157211 */ /* 0x080fe200000f0eff */
[----:B------:R1:W-:Y:S01]  /*33f0*/  STL.64 [R1+0xc0], R18 ;  /* 0x0000c01201007387 */ /* 0x0003e20000100a00 */
[----:B------:R-:W-:Y:S01]  /*3400*/  LEA.HI.X.SX32 R7, R49, R0, 0x1, P2 ;  /* 0x0000000031077211 */ /* 0x000fe200010f0eff */
[----:B------:R-:W-:-:S02]  /*3410*/  IMAD R3, R2, 0x2, R15 ;  /* 0x0000000202037824 */ /* 0x000fc400078e020f */
[----:B------:R2:W-:Y:S01]  /*3420*/  STL.64 [R1+0xb8], R20 ;  /* 0x0000b81401007387 */ /* 0x0005e20000100a00 */
[-C--:B0-----:R-:W-:Y:S02]  /*3430*/  LEA R154, P0, R51, R152.reuse, 0x1 ;  /* 0x00000098339a7211 */ /* 0x081fe400078008ff */
[----:B-1----:R-:W-:Y:S02]  /*3440*/  LEA R18, P1, R5, R152, 0x1 ;  /* 0x0000009805127211 */ /* 0x002fe400078208ff */
[-C--:B------:R-:W-:Y:S02]  /*3450*/  LEA.HI.X.SX32 R155, R51, R0.reuse, 0x1, P0 ;  /* 0x00000000339b7211 */ /* 0x080fe400000f0eff */
[----:B------:R-:W-:Y:S01]  /*3460*/  LEA.HI.X.SX32 R19, R5, R0, 0x1, P1 ;  /* 0x0000000005137211 */ /* 0x000fe200008f0eff */
[----:B--2---:R-:W-:-:S04]  /*3470*/  IMAD R21, R2, 0x2, R3 ;  /* 0x0000000202157824 */ /* 0x004fc800078e0203 */
[----:B------:R0:W-:Y:S01]  /*3480*/  STL.64 [R1+0xb0], R18 ;  /* 0x0000b01201007387 */ /* 0x0001e20000100a00 */
[----:B------:R-:W-:-:S03]  /*3490*/  IMAD R31, R2, 0x2, R21 ;  /* 0x00000002021f7824 */ /* 0x000fc600078e0215 */
[----:B------:R1:W-:Y:S04]  /*34a0*/  STL.64 [R1+0xa8], R6 ;  /* 0x0000a80601007387 */ /* 0x0003e80000100a00 */
[----:B------:R2:W-:Y:S01]  /*34b0*/  STL.64 [R1+0xa0], R154 ;  /* 0x0000a09a01007387 */ /* 0x0005e20000100a00 */
[-C--:B0-----:R-:W-:Y:S02]  /*34c0*/  LEA R18, P1, R33, R152.reuse, 0x1 ;  /* 0x0000009821127211 */ /* 0x081fe400078208ff */
[----:B-1----:R-:W-:Y:S02]  /*34d0*/  LEA R6, P2, R35, R152, 0x1 ;  /* 0x0000009823067211 */ /* 0x002fe400078408ff */
[-C--:B------:R-:W-:Y:S01]  /*34e0*/  LEA.HI.X.SX32 R19, R33, R0.reuse, 0x1, P1 ;  /* 0x0000000021137211 */ /* 0x080fe200008f0eff */
[----:B------:R-:W-:Y:S01]  /*34f0*/  IMAD R33, R2, 0x2, R31 ;  /* 0x0000000202217824 */ /* 0x000fe200078e021f */
[----:B------:R-:W-:-:S02]  /*3500*/  LEA.HI.X.SX32 R7, R35, R0, 0x1, P2 ;  /* 0x0000000023077211 */ /* 0x000fc400010f0eff */
[C---:B--2---:R-:W-:Y:S01]  /*3510*/  LEA R154, P0, R37.reuse, R152, 0x1 ;  /* 0x00000098259a7211 */ /* 0x044fe200078008ff */
[----:B------:R0:W-:Y:S03]  /*3520*/  STL.64 [R1+0x98], R18 ;  /* 0x0000981201007387 */ /* 0x0001e60000100a00 */
[----:B------:R-:W-:Y:S01]  /*3530*/  LEA.HI.X.SX32 R155, R37, R0, 0x1, P0 ;  /* 0x00000000259b7211 */ /* 0x000fe200000f0eff */
[----:B------:R1:W-:Y:S04]  /*3540*/  STL.64 [R1+0x90], R6 ;  /* 0x0000900601007387 */ /* 0x0003e80000100a00 */
[----:B------:R2:W-:Y:S01]  /*3550*/  STL.64 [R1+0x88], R154 ;  /* 0x0000889a01007387 */ /* 0x0005e20000100a00 */
[----:B0-----:R-:W-:-:S02]  /*3560*/  LEA R18, P1, R39, R152, 0x1 ;  /* 0x0000009827127211 */ /* 0x001fc400078208ff */
[----:B-1----:R-:W-:Y:S02]  /*3570*/  LEA R6, P2, R29, R152, 0x1 ;  /* 0x000000981d067211 */ /* 0x002fe400078408ff */
[-C--:B------:R-:W-:Y:S02]  /*3580*/  LEA.HI.X.SX32 R19, R39, R0.reuse, 0x1, P1 ;  /* 0x0000000027137211 */ /* 0x080fe400008f0eff */
[----:B------:R-:W-:Y:S01]  /*3590*/  LEA.HI.X.SX32 R7, R29, R0, 0x1, P2 ;  /* 0x000000001d077211 */ /* 0x000fe200010f0eff */
[C---:B------:R-:W-:Y:S01]  /*35a0*/  IMAD R29, R2.reuse, 0x2, R33 ;  /* 0x00000002021d7824 */ /* 0x040fe200078e0221 */
[C---:B--2---:R-:W-:Y:S01]  /*35b0*/  LEA R154, P0, R41.reuse, R152, 0x1 ;  /* 0x00000098299a7211 */ /* 0x044fe200078008ff */
[----:B------:R0:W-:Y:S02]  /*35c0*/  STL.64 [R1+0x80], R18 ;  /* 0x0000801201007387 */ /* 0x0001e40000100a00 */
[----:B------:R-:W-:Y:S01]  /*35d0*/  IMAD R35, R2, 0x2, R29 ;  /* 0x0000000202237824 */ /* 0x000fe200078e021d */
[----:B------:R-:W-:Y:S01]  /*35e0*/  LEA.HI.X.SX32 R155, R41, R0, 0x1, P0 ;  /* 0x00000000299b7211 */ /* 0x000fe200000f0eff */
[----:B------:R1:W-:Y:S01]  /*35f0*/  STL.64 [R1+0x78], R6 ;  /* 0x0000780601007387 */ /* 0x0003e20000100a00 */
[----:B------:R-:W-:-:S04]  /*3600*/  LEA R156, P0, R17, R152, 0x1 ;  /* 0x00000098119c7211 */ /* 0x000fc800078008ff */
[----:B------:R-:W-:Y:S02]  /*3610*/  LEA.HI.X.SX32 R157, R17, R0, 0x1, P0 ;  /* 0x00000000119d7211 */ /* 0x000fe400000f0eff */
[-C--:B0-----:R-:W-:Y:S02]  /*3620*/  LEA R18, P1, R23, R152.reuse, 0x1 ;  /* 0x0000009817127211 */ /* 0x081fe400078208ff */
[----:B-1----:R-:W-:Y:S02]  /*3630*/  LEA R6, P2, R27, R152, 0x1 ;  /* 0x000000981b067211 */ /* 0x002fe400078408ff */
[-C--:B------:R-:W-:Y:S02]  /*3640*/  LEA.HI.X.SX32 R19, R23, R0.reuse, 0x1, P1 ;  /* 0x0000000017137211 */ /* 0x080fe400008f0eff */
[----:B------:R-:W-:Y:S02]  /*3650*/  LEA.HI.X.SX32 R7, R27, R0, 0x1, P2 ;  /* 0x000000001b077211 */ /* 0x000fe400010f0eff */
[C---:B------:R-:W-:Y:S01]  /*3660*/  LEA R22, P2, R11.reuse, R152, 0x1 ;  /* 0x000000980b167211 */ /* 0x040fe200078408ff */
[----:B------:R0:W-:Y:S03]  /*3670*/  STL.64 [R1+0x68], R18 ;  /* 0x0000681201007387 */ /* 0x0001e60000100a00 */
[----:B------:R-:W-:Y:S01]  /*3680*/  LEA.HI.X.SX32 R23, R11, R0, 0x1, P2 ;  /* 0x000000000b177211 */ /* 0x000fe200010f0eff */
[----:B------:R1:W-:Y:S01]  /*3690*/  STL.64 [R1+0x70], R154 ;  /* 0x0000709a01007387 */ /* 0x0003e20000100a00 */
[----:B------:R-:W-:-:S03]  /*36a0*/  LEA R16, P2, R15, R152, 0x1 ;  /* 0x000000980f107211 */ /* 0x000fc600078408ff */
[----:B------:R2:W-:Y:S01]  /*36b0*/  STL.64 [R1+0x60], R6 ;  /* 0x0000600601007387 */ /* 0x0005e20000100a00 */
[----:B------:R-:W-:Y:S02]  /*36c0*/  LEA.HI.X.SX32 R17, R15, R0, 0x1, P2 ;  /* 0x000000000f117211 */ /* 0x000fe400010f0eff */
[-C--:B------:R-:W-:Y:S01]  /*36d0*/  LEA R8, P2, R31, R152.reuse, 0x1 ;  /* 0x000000981f087211 */ /* 0x080fe200078408ff */
[----:B0-----:R-:W-:Y:S01]  /*36e0*/  IMAD R19, R2, 0x2, R35 ;  /* 0x0000000202137824 */ /* 0x001fe200078e0223 */
[----:B------:R0:W-:Y:S01]  /*36f0*/  STL.64 [R1+0x48], R22 ;  /* 0x0000481601007387 */ /* 0x0001e20000100a00 */
[----:B-1----:R-:W-:-:S03]  /*3700*/  LEA R154, P1, R25, R152, 0x1 ;  /* 0x00000098199a7211 */ /* 0x002fc600078208ff */
[----:B------:R1:W-:Y:S01]  /*3710*/  STL.64 [R1+0x58], R156 ;  /* 0x0000589c01007387 */ /* 0x0003e20000100a00 */
[----:B------:R-:W-:Y:S01]  /*3720*/  LEA.HI.X.SX32 R155, R25, R0, 0x1, P1 ;  /* 0x00000000199b7211 */ /* 0x000fe200008f0eff */
[----:B--2---:R-:W-:-:S04]  /*3730*/  IMAD R7, R2, 0x2, R19 ;  /* 0x0000000202077824 */ /* 0x004fc800078e0213 */
[C---:B0-----:R-:W-:Y:S01]  /*3740*/  IMAD R23, R2.reuse, 0x2, R7 ;  /* 0x0000000202177824 */ /* 0x041fe200078e0207 */
[----:B------:R0:W-:Y:S01]  /*3750*/  STL.64 [R1+0x50], R154 ;  /* 0x0000509a01007387 */ /* 0x0001e20000100a00 */
[C---:B-1----:R-:W-:Y:S02]  /*3760*/  LEA R156, P0, R13.reuse, R152, 0x1 ;  /* 0x000000980d9c7211 */ /* 0x042fe400078008ff */
[C---:B------:R-:W-:Y:S02]  /*3770*/  IMAD R5, R2.reuse, 0x2, R23 ;  /* 0x0000000202057824 */ /* 0x040fe400078e0217 */
[----:B------:R-:W-:Y:S02]  /*3780*/  LEA.HI.X.SX32 R157, R13, R0, 0x1, P0 ;  /* 0x000000000d9d7211 */ /* 0x000fe400000f0eff */
[----:B------:R-:W-:Y:S01]  /*3790*/  IMAD R15, R2, 0x2, R5 ;  /* 0x00000002020f7824 */ /* 0x000fe200078e0205 */
[-C--:B------:R-:W-:Y:S02]  /*37a0*/  LEA R12, P0, R3, R152.reuse, 0x1 ;  /* 0x00000098030c7211 */ /* 0x080fe400078008ff */
[----:B0-----:R-:W-:Y:S01]  /*37b0*/  LEA R154, P1, R9, R152, 0x1 ;  /* 0x00000098099a7211 */ /* 0x001fe200078208ff */
[----:B------:R-:W-:Y:S01]  /*37c0*/  STL.64 [R1+0x40], R156 ;  /* 0x0000409c01007387 */ /* 0x000fe20000100a00 */
[----:B------:R-:W-:-:S02]  /*37d0*/  LEA.HI.X.SX32 R13, R3, R0, 0x1, P0 ;  /* 0x00000000030d7211 */ /* 0x000fc400000f0eff */
[----:B------:R-:W-:Y:S02]  /*37e0*/  LEA.HI.X.SX32 R155, R9, R0, 0x1, P1 ;  /* 0x00000000099b7211 */ /* 0x000fe400008f0eff */
[----:B------:R-:W-:Y:S02]  /*37f0*/  LEA R10, P1, R21, R152, 0x1 ;  /* 0x00000098150a7211 */ /* 0x000fe400078208ff */
[-C--:B------:R-:W-:Y:S01]  /*3800*/  LEA.HI.X.SX32 R9, R31, R0.reuse, 0x1, P2 ;  /* 0x000000001f097211 */ /* 0x080fe200010f0eff */
[----:B------:R-:W-:Y:S01]  /*3810*/  STL.64 [R1+0x38], R154 ;  /* 0x0000389a01007387 */ /* 0x000fe20000100a00 */
        /* <DEDUP_REMOVED lines=8> */
[C---:B------:R-:W-:Y:S01]  /*38a0*/  LEA R226, P0, R5.reuse, R152, 0x1 ;  /* 0x0000009805e27211 */ /* 0x040fe200078008ff */
[C---:B0-----:R-:W-:Y:S01]  /*38b0*/  IMAD R17, R2.reuse, 0x2, R15 ;  /* 0x0000000202117824 */ /* 0x041fe200078e020f */
[----:B------:R0:W-:Y:S02]  /*38c0*/  STL.64 [R1+0x18], R8 ;  /* 0x0000180801007387 */ /* 0x0001e40000100a00 */
[----:B------:R-:W-:Y:S01]  /*38d0*/  LEA.HI.X.SX32 R227, R5, R0, 0x1, P0 ;  /* 0x0000000005e37211 */ /* 0x000fe200000f0eff */
[----:B------:R-:W-:Y:S01]  /*38e0*/  IMAD R3, R2, 0x2, R17 ;  /* 0x0000000202037824 */ /* 0x000fe200078e0211 */
[----:B-1----:R-:W-:-:S03]  /*38f0*/  LEA R12, P1, R29, R152, 0x1 ;  /* 0x000000981d0c7211 */ /* 0x002fc600078208ff */
[----:B--2---:R-:W-:Y:S01]  /*3900*/  IMAD R11, R2, 0x2, R3 ;  /* 0x00000002020b7824 */ /* 0x004fe200078e0203 */
[----:B------:R-:W-:Y:S02]  /*3910*/  LEA.HI.X.SX32 R13, R29, R0, 0x1, P1 ;  /* 0x000000001d0d7211 */ /* 0x000fe400008f0eff */
[-C--:B------:R-:W-:Y:S02]  /*3920*/  LEA R248, P1, R7, R152.reuse, 0x1 ;  /* 0x0000009807f87211 */ /* 0x080fe400078208ff */
[----:B0-----:R-:W-:Y:S01]  /*3930*/  LEA R8, P2, R35, R152, 0x1 ;  /* 0x0000009823087211 */ /* 0x001fe200078408ff */
[----:B------:R0:W-:Y:S01]  /*3940*/  STL.64 [R1+0x8], R12 ;  /* 0x0000080c01007387 */ /* 0x0001e20000100a00 */
[-C--:B------:R-:W-:Y:S02]  /*3950*/  LEA.HI.X.SX32 R249, R7, R0.reuse, 0x1, P1 ;  /* 0x0000000007f97211 */ /* 0x080fe400008f0eff */
[----:B------:R-:W-:Y:S01]  /*3960*/  LEA.HI.X.SX32 R9, R35, R0, 0x1, P2 ;  /* 0x0000000023097211 */ /* 0x000fe200010f0eff */
[----:B------:R-:W-:Y:S01]  /*3970*/  STL.64 [R1+0x10], R20 ;  /* 0x0000101401007387 */ /* 0x000fe20000100a00 */
[----:B------:R-:W-:-:S02]  /*3980*/  LEA R246, P2, R23, R152, 0x1 ;  /* 0x0000009817f67211 */ /* 0x000fc400078408ff */
[-C--:B------:R-:W-:Y:S01]  /*3990*/  LEA R222, P1, R15, R152.reuse, 0x1 ;  /* 0x000000980fde7211 */ /* 0x080fe200078208ff */
[----:B------:R1:W-:Y:S01]  /*39a0*/  STL.64 [R1], R8 ;  /* 0x0000000801007387 */ /* 0x0003e20000100a00 */
[----:B------:R-:W-:Y:S02]  /*39b0*/  LEA R214, P0, R3, R152, 0x1 ;  /* 0x0000009803d67211 */ /* 0x000fe400078008ff */
[----:B------:R-:W-:Y:S01]  /*39c0*/  LEA.HI.X.SX32 R247, R23, R0, 0x1, P2 ;  /* 0x0000000017f77211 */ /* 0x000fe200010f0eff */
[----:B0-----:R-:W-:Y:S01]  /*39d0*/  IMAD R13, R2, 0x2, R11 ;  /* 0x00000002020d7824 */ /* 0x001fe200078e020b */
[----:B------:R-:W-:Y:S02]  /*39e0*/  LEA R218, P2, R17, R152, 0x1 ;  /* 0x0000009811da7211 */ /* 0x000fe400078408ff */
[----:B------:R-:W-:Y:S02]  /*39f0*/  LEA.HI.X.SX32 R223, R15, R0, 0x1, P1 ;  /* 0x000000000fdf7211 */ /* 0x000fe400008f0eff */
[----:B------:R-:W-:-:S02]  /*3a00*/  LEA R210, P1, R11, R152, 0x1 ;  /* 0x000000980bd27211 */ /* 0x000fc400078208ff */
[-C--:B------:R-:W-:Y:S01]  /*3a10*/  LEA.HI.X.SX32 R215, R3, R0.reuse, 0x1, P0 ;  /* 0x0000000003d77211 */ /* 0x080fe200000f0eff */
[C---:B-1----:R-:W-:Y:S01]  /*3a20*/  IMAD R9, R2.reuse, 0x2, R13 ;  /* 0x0000000202097824 */ /* 0x042fe200078e020d */
[----:B------:R-:W-:Y:S02]  /*3a30*/  LEA.HI.X.SX32 R219, R17, R0, 0x1, P2 ;  /* 0x0000000011db7211 */ /* 0x000fe400010f0eff */
[----:B------:R-:W-:Y:S01]  /*3a40*/  LEA R206, P2, R13, R152, 0x1 ;  /* 0x000000980dce7211 */ /* 0x000fe200078408ff */
[C---:B------:R-:W-:Y:S01]  /*3a50*/  IMAD R8, R2.reuse, 0x2, R9 ;  /* 0x0000000202087824 */ /* 0x040fe200078e0209 */
[-C--:B------:R-:W-:Y:S02]  /*3a60*/  LEA.HI.X.SX32 R211, R11, R0.reuse, 0x1, P1 ;  /* 0x000000000bd37211 */ /* 0x080fe400008f0eff */
[----:B------:R-:W-:Y:S01]  /*3a70*/  LEA.HI.X.SX32 R207, R13, R0, 0x1, P2 ;  /* 0x000000000dcf7211 */ /* 0x000fe200010f0eff */
[----:B------:R-:W-:Y:S01]  /*3a80*/  IMAD R7, R2, 0x2, R8 ;  /* 0x0000000202077824 */ /* 0x000fe200078e0208 */
[----:B------:R-:W-:-:S02]  /*3a90*/  LEA R198, P1, R8, R152, 0x1 ;  /* 0x0000009808c67211 */ /* 0x000fc400078208ff */
[-C--:B------:R-:W-:Y:S01]  /*3aa0*/  LEA R202, P0, R9, R152.reuse, 0x1 ;  /* 0x0000009809ca7211 */ /* 0x080fe200078008ff */
[----:B------:R-:W-:Y:S01]  /*3ab0*/  IMAD R6, R2, 0x2, R7 ;  /* 0x0000000202067824 */ /* 0x000fe200078e0207 */
[C---:B------:R-:W-:Y:S02]  /*3ac0*/  LEA R194, P2, R7.reuse, R152, 0x1 ;  /* 0x0000009807c27211 */ /* 0x040fe400078408ff */
[-C--:B------:R-:W-:Y:S01]  /*3ad0*/  LEA.HI.X.SX32 R199, R8, R0.reuse, 0x1, P1 ;  /* 0x0000000008c77211 */ /* 0x080fe200008f0eff */
[C---:B------:R-:W-:Y:S01]  /*3ae0*/  IMAD R5, R2.reuse, 0x2, R6 ;  /* 0x0000000202057824 */ /* 0x040fe200078e0206 */
[-C--:B------:R-:W-:Y:S02]  /*3af0*/  LEA.HI.X.SX32 R195, R7, R0.reuse, 0x1, P2 ;  /* 0x0000000007c37211 */ /* 0x080fe400010f0eff */
[----:B------:R-:W-:Y:S01]  /*3b00*/  LEA.HI.X.SX32 R203, R9, R0, 0x1, P0 ;  /* 0x0000000009cb7211 */ /* 0x000fe200000f0eff */
[----:B------:R-:W-:Y:S01]  /*3b10*/  IMAD R3, R2, 0x2, R5 ;  /* 0x0000000202037824 */ /* 0x000fe200078e0205 */
[-C--:B------:R-:W-:Y:S01]  /*3b20*/  LEA R192, P0, R6, R152.reuse, 0x1 ;  /* 0x0000009806c07211 */ /* 0x080fe200078008ff */
[----:B------:R-:W-:Y:S01]  /*3b30*/  IMAD.MOV.U32 R9, RZ, RZ, -0x800000 ;  /* 0xff800000ff097424 */ /* 0x000fe200078e00ff */
[-C--:B------:R-:W-:Y:S01]  /*3b40*/  LEA R188, P1, R5, R152.reuse, 0x1 ;  /* 0x0000009805bc7211 */ /* 0x080fe200078208ff */
[----:B------:R-:W-:Y:S01]  /*3b50*/  IMAD R10, R2, 0x2, R3 ;  /* 0x00000002020a7824 */ /* 0x000fe200078e0203 */
[----:B------:R-:W-:-:S02]  /*3b60*/  LEA R186, P2, R3, R152, 0x1 ;  /* 0x0000009803ba7211 */ /* 0x000fc400078408ff */
[-C--:B------:R-:W-:Y:S01]  /*3b70*/  LEA.HI.X.SX32 R193, R6, R0.reuse, 0x1, P0 ;  /* 0x0000000006c17211 */ /* 0x080fe200000f0eff */
[C---:B------:R-:W-:Y:S01]  /*3b80*/  IMAD R8, R2.reuse, 0x2, R10 ;  /* 0x0000000202087824 */ /* 0x040fe200078e020a */
[-C--:B------:R-:W-:Y:S01]  /*3b90*/  LEA.HI.X.SX32 R189, R5, R0.reuse, 0x1, P1 ;  /* 0x0000000005bd7211 */ /* 0x080fe200008f0eff */
[----:B------:R-:W-:Y:S01]  /*3ba0*/  IMAD.MOV.U32 R6, RZ, RZ, 0x3f800000 ;  /* 0x3f800000ff067424 */ /* 0x000fe200078e00ff */
[----:B------:R-:W-:Y:S01]  /*3bb0*/  LEA.HI.X.SX32 R187, R3, R0, 0x1, P2 ;  /* 0x0000000003bb7211 */ /* 0x000fe200010f0eff */
[----:B------:R-:W-:Y:S01]  /*3bc0*/  IMAD R7, R2, 0x2, R8 ;  /* 0x0000000202077824 */ /* 0x000fe200078e0208 */
[-C--:B------:R-:W-:Y:S01]  /*3bd0*/  LEA R182, P0, R10, R152.reuse, 0x1 ;  /* 0x000000980ab67211 */ /* 0x080fe200078008ff */
[----:B------:R-:W-:Y:S01]  /*3be0*/  IMAD.MOV.U32 R3, RZ, RZ, RZ ;  /* 0x000000ffff037224 */ /* 0x000fe200078e00ff */
[-C--:B------:R-:W-:Y:S01]  /*3bf0*/  LEA R178, P1, R8, R152.reuse, 0x1 ;  /* 0x0000009808b27211 */ /* 0x080fe200078208ff */
[----:B------:R-:W-:Y:S01]  /*3c00*/  IMAD R2, R2, 0x2, R7 ;  /* 0x0000000202027824 */ /* 0x000fe200078e0207 */
[----:B------:R-:W-:Y:S01]  /*3c10*/  LEA R154, P2, R7, R152, 0x1 ;  /* 0x00000098079a7211 */ /* 0x000fe200078408ff */
[----:B------:R-:W-:Y:S01]  /*3c20*/  IMAD.MOV.U32 R5, RZ, RZ, -0x800000 ;  /* 0xff800000ff057424 */ /* 0x000fe200078e00ff */
[----:B------:R-:W-:-:S02]  /*3c30*/  LEA.HI.X.SX32 R183, R10, R0, 0x1, P0 ;  /* 0x000000000ab77211 */ /* 0x000fc400000f0eff */
[----:B------:R-:W-:Y:S02]  /*3c40*/  LEA R152, P3, R2, R152, 0x1 ;  /* 0x0000009802987211 */ /* 0x000fe400078608ff */
[-C--:B------:R-:W-:Y:S02]  /*3c50*/  LEA.HI.X.SX32 R179, R8, R0.reuse, 0x1, P1 ;  /* 0x0000000008b37211 */ /* 0x080fe400008f0eff */
[-C--:B------:R-:W-:Y:S02]  /*3c60*/  LEA.HI.X.SX32 R155, R7, R0.reuse, 0x1, P2 ;  /* 0x00000000079b7211 */ /* 0x080fe400010f0eff */
[----:B------:R-:W-:Y:S01]  /*3c70*/  LEA.HI.X.SX32 R153, R2, R0, 0x1, P3 ;  /* 0x0000000002997211 */ /* 0x000fe200018f0eff */
[----:B------:R-:W-:Y:S02]  /*3c80*/  IMAD.MOV.U32 R0, RZ, RZ, RZ ;  /* 0x000000ffff007224 */ /* 0x000fe400078e00ff */
[----:B------:R-:W-:-:S07]  /*3c90*/  IMAD.MOV.U32 R2, RZ, RZ, 0x3f800000 ;  /* 0x3f800000ff027424 */ /* 0x000fce00078e00ff */
.L_x_1:
[----:B------:R-:W2:Y:S04]  /*3ca0*/  LDL.64 R12, [R1+0x348] ;  /* 0x00034800010c7983 */ /* 0x000ea80000100a00 */
[----:B------:R-:W3:Y:S04]  /*3cb0*/  LDL.64 R10, [R1+0x360] ;  /* 0x00036000010a7983 */ /* 0x000ee80000100a00 */
[----:B------:R-:W4:Y:S04]  /*3cc0*/  LDL.64 R16, [R1+0x350] ;  /* 0x0003500001107983 */ /* 0x000f280000100a00 */
[----:B------:R-:W5:Y:S04]  /*3cd0*/  LDL.64 R166, [R1+0x340] ;  /* 0x0003400001a67983 */ /* 0x000f680000100a00 */
        /* <DEDUP_REMOVED lines=26> */
[----:B------:R-:W5:Y:S01]  /*3e80*/  LDL.64 R224, [R1+0xa0] ;  /* 0x0000a00001e07983 */ /* 0x000f620000100a00 */
[----:B--2---:R-:W-:-:S04]  /*3e90*/  IMAD.WIDE R12, R0, 0x2, R12 ;  /* 0x00000002000c7825 */ /* 0x004fc800078e020c */
[----:B---3--:R-:W-:-:S04]  /*3ea0*/  IMAD.WIDE R10, R0, 0x2, R10 ;  /* 0x00000002000a7825 */ /* 0x008fc800078e020a */
[C---:B----4-:R-:W-:Y:S02]  /*3eb0*/  IMAD.WIDE R26, R0.reuse, 0x2, R16 ;  /* 0x00000002001a7825 */ /* 0x050fe400078e0210 */
[----:B------:R0:W2:Y:S02]  /*3ec0*/  LDG.E.U16 R17, desc[UR22][R12.64] ;  /* 0x000000160c117981 */ /* 0x0000a4000c1e1500 */
[C---:B-----5:R-:W-:Y:S02]  /*3ed0*/  IMAD.WIDE R38, R0.reuse, 0x2, R166 ;  /* 0x0000000200267825 */ /* 0x060fe400078e02a6 */
[----:B------:R-:W3:Y:S02]  /*3ee0*/  LDL.64 R166, [R1+0x2d8] ;  /* 0x0002d80001a67983 */ /* 0x000ee40000100a00 */
[C---:B------:R-:W-:Y:S02]  /*3ef0*/  IMAD.WIDE R14, R0.reuse, 0x2, R14 ;  /* 0x00000002000e7825 */ /* 0x040fe400078e020e */
[----:B------:R-:W4:Y:S02]  /*3f00*/  LDG.E.U16 R11, desc[UR22][R10.64] ;  /* 0x000000160a0b7981 */ /* 0x000f24000c1e1500 */
[----:B------:R-:W-:-:S02]  /*3f10*/  IMAD.WIDE R28, R0, 0x2, R164 ;  /* 0x00000002001c7825 */ /* 0x000fc400078e02a4 */
[----:B------:R-:W5:Y:S02]  /*3f20*/  LDL.64 R164, [R1+0x2c8] ;  /* 0x0002c80001a47983 */ /* 0x000f640000100a00 */
[C---:B0-----:R-:W-:Y:S02]  /*3f30*/  IMAD.WIDE R12, R0.reuse, 0x2, R160 ;  /* 0x00000002000c7825 */ /* 0x041fe400078e02a0 */
[----:B------:R-:W2:Y:S04]  /*3f40*/  LDG.E.U16 R38, desc[UR22][R38.64] ;  /* 0x0000001626267981 */ /* 0x000ea8000c1e1500 */
[----:B------:R0:W2:Y:S04]  /*3f50*/  LDG.E.U16 R10, desc[UR22][R14.64] ;  /* 0x000000160e0a7981 */ /* 0x0000a8000c1e1500 */
[----:B------:R-:W4:Y:S01]  /*3f60*/  LDL.64 R160, [R1+0x2b8] ;  /* 0x0002b80001a07983 */ /* 0x000f220000100a00 */
[----:B------:R-:W-:-:S03]  /*3f70*/  IMAD.WIDE R40, R0, 0x2, R156 ;  /* 0x0000000200287825 */ /* 0x000fc600078e029c */
[----:B------:R1:W2:Y:S01]  /*3f80*/  LDG.E.U16 R39, desc[UR22][R12.64] ;  /* 0x000000160c277981 */ /* 0x0002a2000c1e1500 */
[----:B0-----:R-:W-:-:S03]  /*3f90*/  IMAD.WIDE R14, R0, 0x2, R162 ;  /* 0x00000002000e7825 */ /* 0x001fc600078e02a2 */
[----:B------:R-:W2:Y:S04]  /*3fa0*/  LDL.64 R162, [R1+0x2c0] ;  /* 0x0002c00001a27983 */ /* 0x000ea80000100a00 */
[----:B------:R-:W2:Y:S01]  /*3fb0*/  LDL.64 R156, [R1+0x2a8] ;  /* 0x0002a800019c7983 */ /* 0x000ea20000100a00 */
[----:B-1----:R-:W-:-:S03]  /*3fc0*/  IMAD.WIDE R12, R0, 0x2, R158 ;  /* 0x00000002000c7825 */ /* 0x002fc600078e029e */
[----:B------:R-:W2:Y:S01]  /*3fd0*/  LDL.64 R158, [R1+0x2b0] ;  /* 0x0002b000019e7983 */ /* 0x000ea20000100a00 */
[----:B------:R-:W-:-:S03]  /*3fe0*/  IMAD.WIDE R18, R0, 0x2, R18 ;  /* 0x0000000200127825 */ /* 0x000fc600078e0212 */
[----:B------:R0:W2:Y:S01]  /*3ff0*/  LDG.E.U16 R16, desc[UR22][R14.64] ;  /* 0x000000160e107981 */ /* 0x0000a2000c1e1500 */
[----:B------:R-:W-:-:S03]  /*4000*/  IMAD.WIDE R30, R0, 0x2, R170 ;  /* 0x00000002001e7825 */ /* 0x000fc600078e02aa */
[----:B------:R1:W2:Y:S01]  /*4010*/  LDG.E.U16 R25, desc[UR22][R18.64] ;  /* 0x0000001612197981 */ /* 0x0002a2000c1e1500 */
[----:B------:R-:W-:-:S03]  /*4020*/  IMAD.WIDE R22, R0, 0x2, R22 ;  /* 0x0000000200167825 */ /* 0x000fc600078e0216 */
[----:B------:R-:W2:Y:S01]  /*4030*/  LDL.64 R170, [R1+0x290] ;  /* 0x0002900001aa7983 */ /* 0x000ea20000100a00 */
[----:B0-----:R-:W-:-:S03]  /*4040*/  IMAD.WIDE R14, R0, 0x2, R172 ;  /* 0x00000002000e7825 */ /* 0x001fc600078e02ac */
[----:B------:R-:W2:Y:S01]  /*4050*/  LDL.64 R172, [R1+0x298] ;  /* 0x0002980001ac7983 */ /* 0x000ea20000100a00 */
[----:B-1----:R-:W-:-:S03]  /*4060*/  IMAD.WIDE R18, R0, 0x2, R174 ;  /* 0x0000000200127825 */ /* 0x002fc600078e02ae */
[----:B------:R-:W2:Y:S04]  /*4070*/  LDG.E.U16 R24, desc[UR22][R14.64] ;  /* 0x000000160e187981 */ /* 0x000ea8000c1e1500 */
[----:B------:R-:W2:Y:S01]  /*4080*/  LDL.64 R174, [R1+0x2a0] ;  /* 0x0002a00001ae7983 */ /* 0x000ea20000100a00 */
[----:B------:R-:W-:-:S03]  /*4090*/  IMAD.WIDE R32, R0, 0x2, R168 ;  /* 0x0000000200207825 */ /* 0x000fc600078e02a8 */
[----:B------:R-:W2:Y:S04]  /*40a0*/  LDG.E.U16 R28, desc[UR22][R28.64] ;  /* 0x000000161c1c7981 */ /* 0x000ea8000c1e1500 */
[----:B------:R0:W2:Y:S01]  /*40b0*/  LDG.E.U16 R15, desc[UR22][R12.64] ;  /* 0x000000160c0f7981 */ /* 0x0000a2000c1e1500 */
[----:B------:R-:W-:-:S03]  /*40c0*/  IMAD.WIDE R20, R0, 0x2, R20 ;  /* 0x0000000200147825 */ /* 0x000fc600078e0214 */
[----:B------:R-:W2:Y:S04]  /*40d0*/  LDG.E.U16 R23, desc[UR22][R22.64] ;  /* 0x0000001616177981 */ /* 0x000ea8000c1e1500 */
[----:B------:R3:W2:Y:S01]  /*40e0*/  LDG.E.U16 R29, desc[UR22][R18.64] ;  /* 0x00000016121d7981 */ /* 0x0006a2000c1e1500 */
[----:B0-----:R-:W-:-:S03]  /*40f0*/  IMAD.WIDE R12, R0, 0x2, R176 ;  /* 0x00000002000c7825 */ /* 0x001fc600078e02b0 */
[----:B------:R-:W2:Y:S04]  /*4100*/  LDL.64 R168, [R1+0x280] ;  /* 0x0002800001a87983 */ /* 0x000ea80000100a00 */
[----:B------:R5:W2:Y:S04]  /*4110*/  LDG.E.U16 R22, desc[UR22][R12.64] ;  /* 0x000000160c167981 */ /* 0x000aa8000c1e1500 */
[----:B------:R-:W2:Y:S04]  /*4120*/  LDG.E.U16 R40, desc[UR22][R40.64] ;  /* 0x0000001628287981 */ /* 0x000ea8000c1e1500 */
[----:B------:R-:W2:Y:S04]  /*4130*/  LDG.E.U16 R30, desc[UR22][R30.64] ;  /* 0x000000161e1e7981 */ /* 0x000ea8000c1e1500 */
[----:B------:R4:W2:Y:S04]  /*4140*/  LDG.E.U16 R14, desc[UR22][R32.64] ;  /* 0x00000016200e7981 */ /* 0x0008a8000c1e1500 */
[----:B------:R-:W2:Y:S04]  /*4150*/  LDG.E.U16 R41, desc[UR22][R20.64] ;  /* 0x0000001614297981 */ /* 0x000ea8000c1e1500 */
[----:B------:R-:W2:Y:S01]  /*4160*/  LDL.64 R176, [R1+0x240] ;  /* 0x0002400001b07983 */ /* 0x000ea20000100a00 */
[----:B------:R-:W-:-:S03]  /*4170*/  IMAD.WIDE R48, R0, 0x2, R184 ;  /* 0x0000000200307825 */ /* 0x000fc600078e02b8 */
[----:B------:R-:W2:Y:S04]  /*4180*/  LDL.64 R184, [R1+0x1b0] ;  /* 0x0001b00001b87983 */ /* 0x000ea80000100a00 */
[----:B------:R-:W2:Y:S01]  /*4190*/  LDG.E.U16 R26, desc[UR22][R26.64] ;  /* 0x000000161a1a7981 */ /* 0x000ea2000c1e1500 */
[----:B---3--:R-:W-:-:S03]  /*41a0*/  IMAD.WIDE R18, R0, 0x2, R166 ;  /* 0x0000000200127825 */ /* 0x008fc600078e02a6 */
[----:B------:R-:W3:Y:S04]  /*41b0*/  LDL.64 R166, [R1+0x278] ;  /* 0x0002780001a67983 */ /* 0x000ee80000100a00 */
[----:B------:R0:W3:Y:S01]  /*41c0*/  LDG.E.U16 R31, desc[UR22][R18.64] ;  /* 0x00000016121f7981 */ /* 0x0000e2000c1e1500 */
[----:B-----5:R-:W-:-:S03]  /*41d0*/  IMAD.WIDE R12, R0, 0x2, R164 ;  /* 0x00000002000c7825 */ /* 0x020fc600078e02a4 */
[----:B------:R-:W5:Y:S04]  /*41e0*/  LDL.64 R164, [R1+0x250] ;  /* 0x0002500001a47983 */ /* 0x000f680000100a00 */
[----:B------:R-:W5:Y:S01]  /*41f0*/  LDG.E.U16 R13, desc[UR22][R12.64] ;  /* 0x000000160c0d7981 */ /* 0x000f62000c1e1500 */
[----:B----4-:R-:W-:-:S03]  /*4200*/  IMAD.WIDE R32, R0, 0x2, R160 ;  /* 0x0000000200207825 */ /* 0x010fc600078e02a0 */
[----:B------:R-:W4:Y:S04]  /*4210*/  LDL.64 R160, [R1+0x230] ;  /* 0x0002300001a07983 */ /* 0x000f280000100a00 */
[----:B------:R-:W4:Y:S01]  /*4220*/  LDG.E.U16 R32, desc[UR22][R32.64] ;  /* 0x0000001620207981 */ /* 0x000f22000c1e1500 */
[----:B--2---:R-:W-:-:S03]  /*4230*/  IMAD.WIDE R42, R0, 0x2, R162 ;  /* 0x00000002002a7825 */ /* 0x004fc600078e02a2 */
[----:B------:R-:W2:Y:S01]  /*4240*/  LDL.64 R162, [R1+0x238] ;  /* 0x0002380001a27983 */ /* 0x000ea20000100a00 */
[----:B0-----:R-:W-:-:S03]  /*4250*/  IMAD.WIDE R18, R0, 0x2, R156 ;  /* 0x0000000200127825 */ /* 0x001fc600078e029c */
[----:B------:R-:W2:Y:S01]  /*4260*/  LDL.64 R156, [R1+0x218] ;  /* 0x00021800019c7983 */ /* 0x000ea20000100a00 */
[----:B------:R-:W-:-:S03]  /*4270*/  IMAD.WIDE R20, R0, 0x2, R158 ;  /* 0x0000000200147825 */ /* 0x000fc600078e029e */
[----:B------:R-:W2:Y:S04]  /*4280*/  LDL.64 R158, [R1+0x220] ;  /* 0x00022000019e7983 */ /* 0x000ea80000100a00 */
[----:B------:R0:W2:Y:S04]  /*4290*/  LDG.E.U16 R7, desc[UR22][R18.64] ;  /* 0x0000001612077981 */ /* 0x0000a8000c1e1500 */
[----:B------:R-:W2:Y:S04]  /*42a0*/  LDG.E.U16 R21, desc[UR22][R20.64] ;  /* 0x0000001614157981 */ /* 0x000ea8000c1e1500 */
[----:B------:R-:W2:Y:S01]  /*42b0*/  LDG.E.U16 R42, desc[UR22][R42.64] ;  /* 0x000000162a2a7981 */ /* 0x000ea2000c1e1500 */
[----:B0-----:R-:W-:-:S03]  /*42c0*/  IMAD.WIDE R18, R0, 0x2, R170 ;  /* 0x0000000200127825 */ /* 0x001fc600078e02aa */
[----:B------:R-:W2:Y:S01]  /*42d0*/  LDL.64 R170, [R1+0x1e0] ;  /* 0x0001e00001aa7983 */ /* 0x000ea20000100a00 */
[----:B------:R-:W-:-:S03]  /*42e0*/  IMAD.WIDE R36, R0, 0x2, R172 ;  /* 0x0000000200247825 */ /* 0x000fc600078e02ac */
[----:B------:R0:W2:Y:S01]  /*42f0*/  LDG.E.U16 R20, desc[UR22][R18.64] ;  /* 0x0000001612147981 */ /* 0x0000a2000c1e1500 */
[----:B------:R-:W-:-:S03]  /*4300*/  IMAD.WIDE R46, R0, 0x2, R174 ;  /* 0x00000002002e7825 */ /* 0x000fc600078e02ae */
[----:B------:R-:W2:Y:S04]  /*4310*/  LDL.64 R174, [R1+0x210] ;  /* 0x0002100001ae7983 */ /* 0x000ea80000100a00 */
[----:B------:R5:W2:Y:S01]  /*4320*/  LDG.E.U16 R33, desc[UR22][R36.64] ;  /* 0x0000001624217981 */ /* 0x000aa2000c1e1500 */
[----:B0-----:R-:W-:-:S03]  /*4330*/  IMAD.WIDE R18, R0, 0x2, R190 ;  /* 0x0000000200127825 */ /* 0x001fc600078e02be */
[----:B------:R-:W2:Y:S04]  /*4340*/  LDL.64 R172, [R1+0x200] ;  /* 0x0002000001ac7983 */ /* 0x000ea80000100a00 */
[----:B------:R-:W2:Y:S04]  /*4350*/  LDG.E.U16 R19, desc[UR22][R18.64] ;  /* 0x0000001612137981 */ /* 0x000ea8000c1e1500 */
[----:B------:R-:W2:Y:S01]  /*4360*/  LDG.E.U16 R43, desc[UR22][R46.64] ;  /* 0x000000162e2b7981 */ /* 0x000ea2000c1e1500 */
[----:B------:R-:W-:-:S03]  /*4370*/  IMAD.WIDE R44, R0, 0x2, R168 ;  /* 0x00000002002c7825 */ /* 0x000fc600078e02a8 */
[----:B------:R-:W2:Y:S04]  /*4380*/  LDL.64 R168, [R1+0x1c0] ;  /* 0x0001c00001a87983 */ /* 0x000ea80000100a00 */
[----:B------:R-:W2:Y:S04]  /*4390*/  LDG.E.U16 R44, desc[UR22][R44.64] ;  /* 0x000000162c2c7981 */ /* 0x000ea8000c1e1500 */
[----:B------:R-:W2:Y:S04]  /*43a0*/  LDL.64 R190, [R1+0x1d0] ;  /* 0x0001d00001be7983 */ /* 0x000ea80000100a00 */
[----:B------:R-:W2:Y:S01]  /*43b0*/  LDG.E.U16 R45, desc[UR22][R48.64] ;  /* 0x00000016302d7981 */ /* 0x000ea2000c1e1500 */
[----:B---3--:R-:W-:-:S03]  /*43c0*/  IMAD.WIDE R34, R0, 0x2, R166 ;  /* 0x0000000200227825 */ /* 0x008fc600078e02a6 */
[----:B------:R-:W3:Y:S01]  /*43d0*/  LDL.64 R166, [R1+0x1a0] ;  /* 0x0001a00001a67983 */ /* 0x000ee20000100a00 */
[----:B-----5:R-:W-:-:S03]  /*43e0*/  IMAD.WIDE R36, R0, 0x2, R164 ;  /* 0x0000000200247825 */ /* 0x020fc600078e02a4 */
[----:B------:R-:W5:Y:S04]  /*43f0*/  LDG.E.U16 R34, desc[UR22][R34.64] ;  /* 0x0000001622227981 */ /* 0x000f68000c1e1500 */
[----:B------:R0:W5:Y:S04]  /*4400*/  LDG.E.U16 R18, desc[UR22][R36.64] ;  /* 0x0000001624127981 */ /* 0x000168000c1e1500 */
[----:B------:R-:W5:Y:S01]  /*4410*/  LDL.64 R164, [R1+0x180] ;  /* 0x0001800001a47983 */ /* 0x000f620000100a00 */
[----:B----4-:R-:W-:-:S03]  /*4420*/  IMAD.WIDE R52, R0, 0x2, R160 ;  /* 0x0000000200347825 */ /* 0x010fc600078e02a0 */
[----:B------:R-:W4:Y:S01]  /*4430*/  LDL.64 R160, [R1+0x1d8] ;  /* 0x0001d80001a07983 */ /* 0x000f220000100a00 */
[----:B--2---:R-:W-:-:S03]  /*4440*/  IMAD.WIDE R50, R0, 0x2, R158 ;  /* 0x0000000200327825 */ /* 0x004fc600078e029e */
[----:B------:R-:W2:Y:S01]  /*4450*/  LDG.E.U16 R8, desc[UR22][R52.64] ;  /* 0x0000001634087981 */ /* 0x000ea2000c1e1500 */
[----:B0-----:R-:W-:-:S03]  /*4460*/  IMAD.WIDE R36, R0, 0x2, R162 ;  /* 0x0000000200247825 */ /* 0x001fc600078e02a2 */
[----:B------:R-:W2:Y:S01]  /*4470*/  LDL.64 R158, [R1+0x1b8] ;  /* 0x0001b800019e7983 */ /* 0x000ea20000100a00 */
[----:B------:R-:W-:-:S03]  /*4480*/  IMAD.WIDE R48, R0, 0x2, R156 ;  /* 0x0000000200307825 */ /* 0x000fc600078e029c */
[----:B------:R-:W2:Y:S04]  /*4490*/  LDL.64 R162, [R1+0x1f8] ;  /* 0x0001f80001a27983 */ /* 0x000ea80000100a00 */
[----:B------:R-:W2:Y:S01]  /*44a0*/  LDL.64 R156, [R1+0x198] ;  /* 0x00019800019c7983 */ /* 0x000ea20000100a00 */
[----:B------:R-:W-:-:S03]  /*44b0*/  IMAD.WIDE R46, R0, 0x2, R180 ;  /* 0x00000002002e7825 */ /* 0x000fc600078e02b4 */
[----:B------:R-:W2:Y:S01]  /*44c0*/  LDL.64 R180, [R1+0x190] ;  /* 0x0001900001b47983 */ /* 0x000ea20000100a00 */
[----:B------:R-:W-:-:S03]  /*44d0*/  IMAD.WIDE R56, R0, 0x2, R176 ;  /* 0x0000000200387825 */ /* 0x000fc600078e02b0 */
[----:B------:R0:W2:Y:S04]  /*44e0*/  LDG.E.U16 R35, desc[UR22][R46.64] ;  /* 0x000000162e237981 */ /* 0x0000a8000c1e1500 */
[----:B------:R-:W2:Y:S04]  /*44f0*/  LDL.64 R176, [R1+0x170] ;  /* 0x0001700001b07983 */ /* 0x000ea80000100a00 */
[----:B------:R-:W2:Y:S01]  /*4500*/  LDG.E.U16 R56, desc[UR22][R56.64] ;  /* 0x0000001638387981 */ /* 0x000ea2000c1e1500 */
[----:B0-----:R-:W-:-:S03]  /*4510*/  IMAD.WIDE R46, R0, 0x2, R174 ;  /* 0x00000002002e7825 */ /* 0x001fc600078e02ae */
[----:B------:R-:W2:Y:S04]  /*4520*/  LDG.E.U16 R36, desc[UR22][R36.64] ;  /* 0x0000001624247981 */ /* 0x000ea8000c1e1500 */
[----:B------:R0:W2:Y:S04]  /*4530*/  LDG.E.U16 R27, desc[UR22][R46.64] ;  /* 0x000000162e1b7981 */ /* 0x0000a8000c1e1500 */
[----:B------:R1:W2:Y:S04]  /*4540*/  LDG.E.U16 R57, desc[UR22][R50.64] ;  /* 0x0000001632397981 */ /* 0x0002a8000c1e1500 */
[----:B------:R1:W2:Y:S01]  /*4550*/  LDG.E.U16 R37, desc[UR22][R48.64] ;  /* 0x0000001630257981 */ /* 0x0002a2000c1e1500 */
[----:B0-----:R-:W-:-:S03]  /*4560*/  IMAD.WIDE R46, R0, 0x2, R172 ;  /* 0x00000002002e7825 */ /* 0x001fc600078e02ac */
[----:B------:R-:W2:Y:S01]  /*4570*/  LDL.64 R174, [R1+0x288] ;  /* 0x0002880001ae7983 */ /* 0x000ea20000100a00 */
[----:B-1----:R-:W-:-:S03]  /*4580*/  IMAD.WIDE R50, R0, 0x2, R168 ;  /* 0x0000000200327825 */ /* 0x002fc600078e02a8 */
[----:B------:R-:W2:Y:S01]  /*4590*/  LDL.64 R172, [R1+0x268] ;  /* 0x0002680001ac7983 */ /* 0x000ea20000100a00 */
[----:B------:R-:W-:-:S03]  /*45a0*/  IMAD.WIDE R48, R0, 0x2, R170 ;  /* 0x0000000200307825 */ /* 0x000fc600078e02aa */
[----:B------:R-:W2:Y:S04]  /*45b0*/  LDL.64 R170, [R1+0x248] ;  /* 0x0002480001aa7983 */ /* 0x000ea80000100a00 */
[----:B------:R-:W2:Y:S04]  /*45c0*/  LDL.64 R168, [R1+0x228] ;  /* 0x0002280001a87983 */ /* 0x000ea80000100a00 */
[----:B------:R-:W2:Y:S04]  /*45d0*/  LDG.E.U16 R58, desc[UR22][R46.64] ;  /* 0x000000162e3a7981 */ /* 0x000ea8000c1e1500 */
[----:B------:R4:W2:Y:S04]  /*45e0*/  LDG.E.U16 R59, desc[UR22][R48.64] ;  /* 0x00000016303b7981 */ /* 0x0008a8000c1e1500 */
[----:B------:R2:W2:Y:S01]  /*45f0*/  LDG.E.U16 R60, desc[UR22][R50.64] ;  /* 0x00000016323c7981 */ /* 0x0004a2000c1e1500 */
[----:B---3--:R-:W-:-:S03]  /*4600*/  IMAD.WIDE R52, R0, 0x2, R166 ;  /* 0x0000000200347825 */ /* 0x008fc600078e02a6 */
[----:B------:R-:W3:Y:S04]  /*4610*/  LDL.64 R166, [R1+0x208] ;  /* 0x0002080001a67983 */ /* 0x000ee80000100a00 */
[----:B------:R0:W3:Y:S01]  /*4620*/  LDG.E.U16 R61, desc[UR22][R52.64] ;  /* 0x00000016343d7981 */ /* 0x0000e2000c1e1500 */
[----:B-----5:R-:W-:-:S03]  /*4630*/  IMAD.WIDE R54, R0, 0x2, R164 ;  /* 0x0000000200367825 */ /* 0x020fc600078e02a4 */
[----:B------:R-:W5:Y:S01]  /*4640*/  LDL.64 R164, [R1+0x1e8] ;  /* 0x0001e80001a47983 */ /* 0x000f620000100a00 */
[----:B----4-:R-:W-:-:S03]  /*4650*/  IMAD.WIDE R48, R0, 0x2, R160 ;  /* 0x0000000200307825 */ /* 0x010fc600078e02a0 */
[----:B------:R1:W4:Y:S04]  /*4660*/  LDG.E.U16 R62, desc[UR22][R54.64] ;  /* 0x00000016363e7981 */ /* 0x000328000c1e1500 */
[----:B------:R-:W4:Y:S04]  /*4670*/  LDL.64 R160, [R1+0x1a8] ;  /* 0x0001a80001a07983 */ /* 0x000f280000100a00 */
[----:B------:R1:W4:Y:S01]  /*4680*/  LDG.E.U16 R64, desc[UR22][R48.64] ;  /* 0x0000001630407981 */ /* 0x000322000c1e1500 */
[----:B--2---:R-:W-:-:S03]  /*4690*/  IMAD.WIDE R50, R0, 0x2, R158 ;  /* 0x0000000200327825 */ /* 0x004fc600078e029e */
[----:B------:R-:W2:Y:S01]  /*46a0*/  LDL.64 R158, [R1+0x188] ;  /* 0x00018800019e7983 */ /* 0x000ea20000100a00 */
[----:B------:R-:W-:-:S03]  /*46b0*/  IMAD.WIDE R46, R0, 0x2, R162 ;  /* 0x00000002002e7825 */ /* 0x000fc600078e02a2 */
[----:B------:R-:W2:Y:S01]  /*46c0*/  LDL.64 R162, [R1+0x1c8] ;  /* 0x0001c80001a27983 */ /* 0x000ea20000100a00 */
[----:B0-----:R-:W-:-:S03]  /*46d0*/  IMAD.WIDE R52, R0, 0x2, R156 ;  /* 0x0000000200347825 */ /* 0x001fc600078e029c */
[----:B------:R-:W2:Y:S01]  /*46e0*/  LDL.64 R156, [R1+0x168] ;  /* 0x00016800019c7983 */ /* 0x000ea20000100a00 */
[----:B-1----:R-:W-:-:S03]  /*46f0*/  IMAD.WIDE R54, R0, 0x2, R200 ;  /* 0x0000000200367825 */ /* 0x002fc600078e02c8 */
[----:B------:R0:W2:Y:S01]  /*4700*/  LDG.E.U16 R63, desc[UR22][R46.64] ;  /* 0x000000162e3f7981 */ /* 0x0000a2000c1e1500 */
[----:B------:R-:W-:-:S03]  /*4710*/  IMAD.WIDE R48, R0, 0x2, R190 ;  /* 0x0000000200307825 */ /* 0x000fc600078e02be */
[----:B------:R1:W2:Y:S04]  /*4720*/  LDG.E.U16 R65, desc[UR22][R50.64] ;  /* 0x0000001632417981 */ /* 0x0002a8000c1e1500 */
[----:B------:R1:W2:Y:S01]  /*4730*/  LDG.E.U16 R66, desc[UR22][R52.64] ;  /* 0x0000001634427981 */ /* 0x0002a2000c1e1500 */
[----:B0-----:R-:W-:-:S03]  /*4740*/  IMAD.WIDE R46, R0, 0x2, R196 ;  /* 0x00000002002e7825 */ /* 0x001fc600078e02c4 */
[----:B------:R0:W2:Y:S01]  /*4750*/  LDG.E.U16 R67, desc[UR22][R54.64] ;  /* 0x0000001636437981 */ /* 0x0000a2000c1e1500 */
[----:B-1----:R-:W-:-:S03]  /*4760*/  IMAD.WIDE R50, R0, 0x2, R184 ;  /* 0x0000000200327825 */ /* 0x002fc600078e02b8 */
[----:B------:R1:W2:Y:S01]  /*4770*/  LDG.E.U16 R68, desc[UR22][R46.64] ;  /* 0x000000162e447981 */ /* 0x0002a2000c1e1500 */
[----:B------:R-:W-:-:S03]  /*4780*/  IMAD.WIDE R52, R0, 0x2, R180 ;  /* 0x0000000200347825 */ /* 0x000fc600078e02b4 */
[----:B------:R1:W2:Y:S01]  /*4790*/  LDG.E.U16 R69, desc[UR22][R48.64] ;  /* 0x0000001630457981 */ /* 0x0002a2000c1e1500 */
[----:B0-----:R-:W-:-:S03]  /*47a0*/  IMAD.WIDE R54, R0, 0x2, R176 ;  /* 0x0000000200367825 */ /* 0x001fc600078e02b0 */
[----:B------:R0:W2:Y:S04]  /*47b0*/  LDG.E.U16 R70, desc[UR22][R50.64] ;  /* 0x0000001632467981 */ /* 0x0000a8000c1e1500 */
[----:B------:R0:W2:Y:S01]  /*47c0*/  LDG.E.U16 R71, desc[UR22][R52.64] ;  /* 0x0000001634477981 */ /* 0x0000a2000c1e1500 */
[----:B-1----:R-:W-:-:S03]  /*47d0*/  IMAD.WIDE R46, R0, 0x2, R174 ;  /* 0x00000002002e7825 */ /* 0x002fc600078e02ae */
[----:B------:R3:W2:Y:S01]  /*47e0*/  LDG.E.U16 R72, desc[UR22][R54.64] ;  /* 0x0000001636487981 */ /* 0x0006a2000c1e1500 */
[----:B------:R-:W-:-:S03]  /*47f0*/  IMAD.WIDE R48, R0, 0x2, R172 ;  /* 0x0000000200307825 */ /* 0x000fc600078e02ac */
[----:B------:R5:W2:Y:S01]  /*4800*/  LDG.E.U16 R73, desc[UR22][R46.64] ;  /* 0x000000162e497981 */ /* 0x000aa2000c1e1500 */
[----:B0-----:R-:W-:-:S03]  /*4810*/  IMAD.WIDE R50, R0, 0x2, R170 ;  /* 0x0000000200327825 */ /* 0x001fc600078e02aa */
[----:B------:R-:W2:Y:S01]  /*4820*/  LDG.E.U16 R74, desc[UR22][R48.64] ;  /* 0x00000016304a7981 */ /* 0x000ea2000c1e1500 */
[----:B------:R-:W-:-:S03]  /*4830*/  IMAD.WIDE R52, R0, 0x2, R168 ;  /* 0x0000000200347825 */ /* 0x000fc600078e02a8 */
[----:B------:R4:W2:Y:S04]  /*4840*/  LDG.E.U16 R75, desc[UR22][R50.64] ;  /* 0x00000016324b7981 */ /* 0x0008a8000c1e1500 */
[----:B------:R2:W2:Y:S01]  /*4850*/  LDG.E.U16 R76, desc[UR22][R52.64] ;  /* 0x00000016344c7981 */ /* 0x0004a2000c1e1500 */
[----:B---3--:R-:W-:-:S05]  /*4860*/  IMAD.WIDE R54, R0, 0x2, R166 ;  /* 0x0000000200367825 */ /* 0x008fca00078e02a6 */
[----:B------:R0:W3:Y:S01]  /*4870*/  LDG.E.U16 R77, desc[UR22][R54.64] ;  /* 0x00000016364d7981 */ /* 0x0000e2000c1e1500 */
[----:B-----5:R-:W-:-:S06]  /*4880*/  IMAD.WIDE R46, R0, 0x2, R164 ;  /* 0x00000002002e7825 */ /* 0x020fcc00078e02a4 */
[----:B------:R1:W5:Y:S01]  /*4890*/  LDG.E.U16 R46, desc[UR22][R46.64] ;  /* 0x000000162e2e7981 */ /* 0x000362000c1e1500 */
[----:B----4-:R-:W-:-:S06]  /*48a0*/  IMAD.WIDE R50, R0, 0x2, R160 ;  /* 0x0000000200327825 */ /* 0x010fcc00078e02a0 */
[----:B------:R-:W4:Y:S01]  /*48b0*/  LDG.E.U16 R50, desc[UR22][R50.64] ;  /* 0x0000001632327981 */ /* 0x000f22000c1e1500 */
[----:B--2---:R-:W-:-:S04]  /*48c0*/  IMAD.WIDE R52, R0, 0x2, R158 ;  /* 0x0000000200347825 */ /* 0x004fc800078e029e */
[C---:B------:R-:W-:Y:S02]  /*48d0*/  IMAD.WIDE R48, R0.reuse, 0x2, R162 ;  /* 0x0000000200307825 */ /* 0x040fe400078e02a2 */
[----:B------:R-:W2:Y:S02]  /*48e0*/  LDG.E.U16 R52, desc[UR22][R52.64] ;  /* 0x0000001634347981 */ /* 0x000ea4000c1e1500 */
[----:B0-----:R-:W-:Y:S02]  /*48f0*/  IMAD.WIDE R54, R0, 0x2, R156 ;  /* 0x0000000200367825 */ /* 0x001fe400078e029c */
[----:B------:R-:W2:Y:S04]  /*4900*/  LDG.E.U16 R48, desc[UR22][R48.64] ;  /* 0x0000001630307981 */ /* 0x000ea8000c1e1500 */
[----:B------:R-:W2:Y:S01]  /*4910*/  LDG.E.U16 R54, desc[UR22][R54.64] ;  /* 0x0000001636367981 */ /* 0x000ea2000c1e1500 */
[----:B------:R-:W-:Y:S01]  /*4920*/  SHF.R.S32.HI R12, RZ, 0x7, R245 ;  /* 0x00000007ff0c7819 */ /* 0x000fe200000114f5 */
[----:B------:R-:W-:-:S03]  /*4930*/  IMAD.SHL.U32 R156, R245, 0x2, RZ ;  /* 0x00000002f59c7824 */ /* 0x000fc600078e00ff */
[----:B------:R-:W-:Y:S01]  /*4940*/  SGXT R12, R12, 0x1 ;  /* 0x000000010c0c781a */ /* 0x000fe20000000200 */
[----:B-1----:R-:W-:-:S03]  /*4950*/  IMAD.SHL.U32 R47, R245, 0x100, RZ ;  /* 0x00000100f52f7824 */ /* 0x002fc600078e00ff */
[----:B------:R-:W-:-:S04]  /*4960*/  LOP3.LUT R12, R12, 0x90, RZ, 0xc0, !PT ;  /* 0x000000900c0c7812 */ /* 0x000fc800078ec0ff */
[----:B------:R-:W-:-:S04]  /*4970*/  LOP3.LUT R12, R12, 0x7e, R156, 0x78, !PT ;  /* 0x0000007e0c0c7812 */ /* 0x000fc800078e789c */
[----:B------:R-:W-:Y:S01]  /*4980*/  LOP3.LUT R12, R12, 0x4000, R47, 0xf8, !PT ;  /* 0x000040000c0c7812 */ /* 0x000fe200078ef82f */
[----:B------:R-:W-:Y:S06]  /*4990*/  BAR.SYNC.DEFER_BLOCKING 0x0 ;  /* 0x0000000000007b1d */ /* 0x000fec0000010000 */
[----:B------:R0:W-:Y:S04]  /*49a0*/  STS.U16 [R12+UR20+0x8000], R11 ;  /* 0x0080000b0c007988 */ /* 0x0001e80008000414 */
        /* <DEDUP_REMOVED lines=60> */
[----:B---3--:R-:W-:Y:S04]  /*4d70*/  STS.U16 [R8+UR20+0xab00], R77 ;  /* 0x00ab004d08007988 */ /* 0x008fe80008000414 */
[----:B-----5:R-:W-:Y:S04]  /*4d80*/  STS.U16 [R8+UR20+0xaf00], R46 ;  /* 0x00af002e08007988 */ /* 0x020fe80008000414 */
[----:B----4-:R-:W-:Y:S04]  /*4d90*/  STS.U16 [R8+UR20+0xb700], R50 ;  /* 0x00b7003208007988 */ /* 0x010fe80008000414 */
[----:B--2---:R-:W-:Y:S04]  /*4da0*/  STS.U16 [R8+UR20+0xbb00], R52 ;  /* 0x00bb003408007988 */ /* 0x004fe80008000414 */
[----:B------:R-:W-:Y:S04]  /*4db0*/  STS.U16 [R8+UR20+0xb300], R48 ;  /* 0x00b3003008007988 */ /* 0x000fe80008000414 */
[----:B------:R0:W-:Y:S01]  /*4dc0*/  STS.U16 [R8+UR20+0xbf00], R54 ;  /* 0x00bf003608007988 */ /* 0x0001e20008000414 */
[----:B------:R1:W-:Y:S06]  /*4dd0*/  MEMBAR.ALL.CTA ;  /* 0x0000000000007992 */ /* 0x0003ec0000008000 */
[----:B-1----:R-:W1:Y:S01]  /*4de0*/  FENCE.VIEW.ASYNC.S ;  /* 0x00000000000073c6 */ /* 0x002e620000000000 */
[----:B------:R-:W-:-:S04]  /*4df0*/  USHF.L.U32 UR6, UR21, 0x8, URZ ;  /* 0x0000000815067899 */ /* 0x000fc8000800063f */
[----:B------:R-:W-:Y:S01]  /*4e00*/  ULOP3.LUT UR6, UR6, 0x400, URZ, 0xc0, !UPT ;  /* 0x0000040006067892 */ /* 0x000fe2000f8ec03f */
[----:B-1----:R-:W-:Y:S03]  /*4e10*/  BAR.SYNC.DEFER_BLOCKING 0x0 ;  /* 0x0000000000007b1d */ /* 0x002fe60000010000 */
[----:B------:R-:W-:-:S04]  /*4e20*/  ULEA.HI UR6, UR20, UR6, URZ, 0x1c ;  /* 0x0000000614067291 */ /* 0x000fc8000f8fe03f */
[----:B------:R-:W-:Y:S01]  /*4e30*/  ULOP3.LUT UR8, UR6, 0x3fff, URZ, 0xc0, !UPT ;  /* 0x00003fff06087892 */ /* 0x000fe2000f8ec03f */
[----:B------:R-:W-:Y:S01]  /*4e40*/  UMOV UR9, 0x40000040 ;  /* 0x4000004000097882 */ /* 0x000fe20000000000 */
[----:B0-----:R-:W-:-:S07]  /*4e50*/  WARPGROUP.ARRIVE ;  /* 0x00000000000079c5 */ /* 0x001fce0000000000 */
[----:B------:R-:W-:Y:S01]  /*4e60*/  HGMMA.64x128x16.F32.BF16 R24, gdesc[UR8].tnspA, RZ, !UPT ;  /* 0x21e00000081879f0 */ /* 0x000fe2000c7018ff */
[----:B------:R-:W-:Y:S01]  /*4e70*/  UIADD3 UR12, UP0, UR8, 0x80, URZ ;  /* 0x00000080080c7890 */ /* 0x000fe2000ff1e03f */
[----:B------:R-:W-:-:S03]  /*4e80*/  UMOV UR6, URZ ;  /* 0x0000003f00067c82 */ /* 0x000fc60008000000 */
[----:B------:R-:W-:-:S04]  /*4e90*/  UIADD3.X UR13, UR6, 0x40000040, URZ, UP0, !UPT ;  /* 0x40000040060d7890 */ /* 0x000fc800087fe43f */
[----:B------:R-:W-:-:S05]  /*4ea0*/  UIADD3.64 UR24, UR12, 0x80, URZ ;  /* 0x000000800c187897 */ /* 0x000fca000fffe03f */
[----:B------:R-:W-:Y:S01]  /*4eb0*/  HGMMA.64x128x16.F32.BF16 R24, gdesc[UR12].tnspA, R24 ;  /* 0x21e000000c1879f0 */ /* 0x000fe20008701818 */
[----:B------:R-:W-:-:S11]  /*4ec0*/  UIADD3.64 UR28, UR12, 0x100, URZ ;  /* 0x000001000c1c7897 */ /* 0x000fd6000fffe03f */
        /* <DEDUP_REMOVED lines=9> */
[----:B------:R-:W-:-:S04]  /*4f60*/  LOP3.LUT R231, R156, 0x6, RZ, 0xc0, !PT ;  /* 0x000000069ce77812 */ /* 0x000fc800078ec0ff */
[----:B------:R-:W-:Y:S02]  /*4f70*/  IADD3 R231, P0, R231, UR5, RZ ;  /* 0x00000005e7e77c10 */ /* 0x000fe4000ff1e0ff */
[----:B------:R-:W-:Y:S02]  /*4f80*/  LOP3.LUT R158, R4, 0x8, RZ, 0xfc, !PT ;  /* 0x00000008049e7812 */ /* 0x000fe400078efcff */
[C---:B------:R-:W-:Y:S02]  /*4f90*/  LOP3.LUT R7, R231.reuse, 0x70, RZ, 0xfc, !PT ;  /* 0x00000070e7077812 */ /* 0x040fe400078efcff */
[----:B------:R-:W-:Y:S02]  /*4fa0*/  LOP3.LUT R13, R231, 0x71, RZ, 0xfc, !PT ;  /* 0x00000071e70d7812 */ /* 0x000fe400078efcff */
[C---:B------:R-:W-:Y:S02]  /*4fb0*/  ISETP.GT.U32.AND P6, PT, R7.reuse, R4, PT ;  /* 0x000000040700720c */ /* 0x040fe40003fc4070 */
[-C--:B------:R-:W-:Y:S01]  /*4fc0*/  ISETP.GT.U32.AND P1, PT, R7, R158.reuse, PT ;  /* 0x0000009e0700720c */ /* 0x080fe20003f24070 */
[----:B------:R-:W-:Y:S01]  /*4fd0*/  IMAD.X R7, RZ, RZ, UR4, P0 ;  /* 0x00000004ff077e24 */ /* 0x000fe200080e06ff */
[----:B------:R-:W-:-:S02]  /*4fe0*/  ISETP.GT.U32.AND P0, PT, R13, R158, PT ;  /* 0x0000009e0d00720c */ /* 0x000fc40003f04070 */
[-C--:B------:R-:W-:Y:S02]  /*4ff0*/  ISETP.GT.U32.AND P5, PT, R13, R4.reuse, PT ;  /* 0x000000040d00720c */ /* 0x080fe40003fa4070 */
[C---:B------:R-:W-:Y:S02]  /*5000*/  LOP3.LUT R13, R231.reuse, 0x78, RZ, 0xfc, !PT ;  /* 0x00000078e70d7812 */ /* 0x040fe400078efcff */
[----:B------:R-:W-:Y:S02]  /*5010*/  LOP3.LUT R14, R231, 0x79, RZ, 0xfc, !PT ;  /* 0x00000079e70e7812 */ /* 0x000fe400078efcff */
[----:B------:R-:W-:Y:S02]  /*5020*/  ISETP.GT.U32.AND.EX P6, PT, R7, RZ, PT, P6 ;  /* 0x000000ff0700720c */ /* 0x000fe40003fc4160 */
[-C--:B------:R-:W-:Y:S02]  /*5030*/  ISETP.GT.U32.AND P2, PT, R13, R4.reuse, PT ;  /* 0x000000040d00720c */ /* 0x080fe40003f44070 */
[----:B------:R-:W-:-:S02]  /*5040*/  ISETP.GT.U32.AND P4, PT, R14, R4, PT ;  /* 0x000000040e00720c */ /* 0x000fc40003f84070 */
[-C--:B------:R-:W-:Y:S02]  /*5050*/  ISETP.GT.U32.AND P3, PT, R14, R158.reuse, PT ;  /* 0x0000009e0e00720c */ /* 0x080fe40003f64070 */
[----:B------:R-:W-:Y:S02]  /*5060*/  SEL R171, RZ, 0x7fff8, !P6 ;  /* 0x0007fff8ffab7807 */ /* 0x000fe40007000000 */
[C---:B------:R-:W-:Y:S02]  /*5070*/  ISETP.GT.U32.AND.EX P1, PT, R7.reuse, RZ, PT, P1 ;  /* 0x000000ff0700720c */ /* 0x040fe40003f24110 */
[----:B------:R-:W-:Y:S02]  /*5080*/  ISETP.GT.U32.AND.EX P0, PT, R7, RZ, PT, P0 ;  /* 0x000000ff0700720c */ /* 0x000fe40003f04100 */
[----:B------:R-:W-:Y:S02]  /*5090*/  ISETP.GT.U32.AND P6, PT, R13, R158, PT ;  /* 0x0000009e0d00720c */ /* 0x000fe40003fc4070 */
[----:B------:R-:W-:-:S02]  /*50a0*/  LOP3.LUT R14, R231, 0x60, RZ, 0xfc, !PT ;  /* 0x00000060e70e7812 */ /* 0x000fc400078efcff */
[C---:B------:R-:W-:Y:S02]  /*50b0*/  ISETP.GT.U32.AND.EX P5, PT, R7.reuse, RZ, PT, P5 ;  /* 0x000000ff0700720c */ /* 0x040fe40003fa4150 */
[----:B------:R-:W-:Y:S02]  /*50c0*/  ISETP.GT.U32.AND.EX P2, PT, R7, RZ, PT, P2 ;  /* 0x000000ff0700720c */ /* 0x000fe40003f44120 */
[----:B------:R-:W-:Y:S01]  /*50d0*/  LOP3.LUT R13, R231, 0x61, RZ, 0xfc, !PT ;  /* 0x00000061e70d7812 */ /* 0x000fe200078efcff */
[----:B------:R-:W-:Y:S01]  /*50e0*/  HGMMA.64x128x16.F32.BF16 R24, gdesc[UR16].tnspA, R24, gsb0 ;  /* 0x21e00000101879f0 */ /* 0x000fe20008001818 */
[----:B------:R-:W-:Y:S02]  /*50f0*/  SEL R169, RZ, 0x1fffe, !P1 ;  /* 0x0001fffeffa97807 */ /* 0x000fe40004800000 */
[----:B------:R-:W-:Y:S02]  /*5100*/  SEL R168, RZ, 0x1, !P0 ;  /* 0x00000001ffa87807 */ /* 0x000fe40004000000 */
[----:B------:R-:W-:-:S02]  /*5110*/  ISETP.GT.U32.AND P1, PT, R14, R4, PT ;  /* 0x000000040e00720c */ /* 0x000fc40003f24070 */
[----:B------:R-:W-:Y:S02]  /*5120*/  ISETP.GT.U32.AND P0, PT, R14, R158, PT ;  /* 0x0000009e0e00720c */ /* 0x000fe40003f04070 */
[----:B------:R-:W-:Y:S02]  /*5130*/  SEL R175, RZ, 0x4, !P5 ;  /* 0x00000004ffaf7807 */ /* 0x000fe40006800000 */
[C---:B------:R-:W-:Y:S02]  /*5140*/  ISETP.GT.U32.AND.EX P6, PT, R7.reuse, RZ, PT, P6 ;  /* 0x000000ff0700720c */ /* 0x040fe40003fc4160 */
[----:B------:R-:W-:Y:S02]  /*5150*/  SEL R172, RZ, 0x7fff8, !P2 ;  /* 0x0007fff8ffac7807 */ /* 0x000fe40005000000 */
[----:B------:R-:W-:Y:S02]  /*5160*/  ISETP.GT.U32.AND.EX P4, PT, R7, RZ, PT, P4 ;  /* 0x000000ff0700720c */ /* 0x000fe40003f84140 */
[----:B------:R-:W-:-:S02]  /*5170*/  ISETP.GT.U32.AND P5, PT, R13, R4, PT ;  /* 0x000000040d00720c */ /* 0x000fc40003fa4070 */
[----:B------:R-:W-:Y:S02]  /*5180*/  IADD3 R14, P2, R231, 0x8, RZ ;  /* 0x00000008e70e7810 */ /* 0x000fe40007f5e0ff */
[----:B------:R-:W-:Y:S02]  /*5190*/  SEL R170, RZ, 0x1fffe, !P6 ;  /* 0x0001fffeffaa7807 */ /* 0x000fe40007000000 */
[----:B------:R-:W-:Y:S02]  /*51a0*/  SEL R176, RZ, 0x4, !P4 ;  /* 0x00000004ffb07807 */ /* 0x000fe40006000000 */
[----:B------:R-:W-:Y:S02]  /*51b0*/  ISETP.GT.U32.AND P6, PT, R14, R4, PT ;  /* 0x000000040e00720c */ /* 0x000fe40003fc4070 */
[----:B------:R-:W-:Y:S02]  /*51c0*/  ISETP.GT.U32.AND.EX P5, PT, R7, RZ, PT, P5 ;  /* 0x000000ff0700720c */ /* 0x000fe40003fa4150 */
[----:B------:R-:W-:-:S02]  /*51d0*/  ISETP.GT.U32.AND P4, PT, R13, R158, PT ;  /* 0x0000009e0d00720c */ /* 0x000fc40003f84070 */
[----:B------:R-:W-:Y:S01]  /*51e0*/  LOP3.LUT R14, R231, 0x68, RZ, 0xfc, !PT ;  /* 0x00000068e70e7812 */ /* 0x000fe200078efcff */
[----:B------:R-:W-:Y:S01]  /*51f0*/  IMAD.X R16, RZ, RZ, R7, P2 ;  /* 0x000000ffff107224 */ /* 0x000fe200010e0607 */
[C---:B------:R-:W-:Y:S02]  /*5200*/  ISETP.GT.U32.AND.EX P1, PT, R7.reuse, RZ, PT, P1 ;  /* 0x000000ff0700720c */ /* 0x040fe40003f24110 */
[----:B------:R-:W-:Y:S02]  /*5210*/  ISETP.GT.U32.AND.EX P0, PT, R7, RZ, PT, P0 ;  /* 0x000000ff0700720c */ /* 0x000fe40003f04100 */
[----:B------:R-:W-:Y:S02]  /*5220*/  SEL R160, RZ, 0x4, !P5 ;  /* 0x00000004ffa07807 */ /* 0x000fe40006800000 */
[----:B------:R-:W-:Y:S02]  /*5230*/  LOP3.LUT R13, R231, 0x69, RZ, 0xfc, !PT ;  /* 0x00000069e70d7812 */ /* 0x000fe400078efcff */
[----:B------:R-:W-:-:S02]  /*5240*/  ISETP.GT.U32.AND.EX P4, PT, R7, RZ, PT, P4 ;  /* 0x000000ff0700720c */ /* 0x000fc40003f84140 */
[C---:B------:R-:W-:Y:S02]  /*5250*/  ISETP.GT.U32.AND P5, PT, R14.reuse, R4, PT ;  /* 0x000000040e00720c */ /* 0x040fe40003fa4070 */
[----:B------:R-:W-:Y:S02]  /*5260*/  ISETP.GT.U32.AND P2, PT, R14, R158, PT ;  /* 0x0000009e0e00720c */ /* 0x000fe40003f44070 */
[----:B------:R-:W-:Y:S02]  /*5270*/  SEL R161, RZ, 0x7fff8, !P1 ;  /* 0x0007fff8ffa17807 */ /* 0x000fe40004800000 */
[----:B------:R-:W-:Y:S02]  /*5280*/  SEL R173, RZ, 0x1fffe, !P0 ;  /* 0x0001fffeffad7807 */ /* 0x000fe40004000000 */
[C---:B------:R-:W-:Y:S02]  /*5290*/  ISETP.GT.U32.AND P1, PT, R13.reuse, R4, PT ;  /* 0x000000040d00720c */ /* 0x040fe40003f24070 */
[----:B------:R-:W-:-:S02]  /*52a0*/  ISETP.GT.U32.AND P0, PT, R13, R158, PT ;  /* 0x0000009e0d00720c */ /* 0x000fc40003f04070 */
[----:B------:R-:W-:Y:S02]  /*52b0*/  SEL R174, RZ, 0x1, !P4 ;  /* 0x00000001ffae7807 */ /* 0x000fe40006000000 */
[C---:B------:R-:W-:Y:S02]  /*52c0*/  ISETP.GT.U32.AND.EX P2, PT, R7.reuse, RZ, PT, P2 ;  /* 0x000000ff0700720c */ /* 0x040fe40003f44120 */
[----:B------:R-:W-:Y:S02]  /*52d0*/  ISETP.GT.U32.AND.EX P5, PT, R7, RZ, PT, P5 ;  /* 0x000000ff0700720c */ /* 0x000fe40003fa4150 */
[C---:B------:R-:W-:Y:S02]  /*52e0*/  IADD3 R13, P4, R231.reuse, 0x9, RZ ;  /* 0x00000009e70d7810 */ /* 0x040fe40007f9e0ff */
[----:B------:R-:W-:Y:S02]  /*52f0*/  SEL R166, RZ, 0x1fffe, !P2 ;  /* 0x0001fffeffa67807 */ /* 0x000fe40005000000 */
[----:B------:R-:W-:Y:S01]  /*5300*/  SEL R167, RZ, 0x7fff8, !P5 ;  /* 0x0007fff8ffa77807 */ /* 0x000fe20006800000 */
[----:B------:R-:W-:Y:S01]  /*5310*/  IMAD.X R19, RZ, RZ, R7, P4 ;  /* 0x000000ffff137224 */ /* 0x000fe200020e0607 */
[----:B------:R-:W-:-:S02]  /*5320*/  IADD3 R14, P2, R231, 0x10, RZ ;  /* 0x00000010e70e7810 */ /* 0x000fc40007f5e0ff */
[C---:B------:R-:W-:Y:S02]  /*5330*/  IADD3 R18, P5, R231.reuse, 0x11, RZ ;  /* 0x00000011e7127810 */ /* 0x040fe40007fbe0ff */
[C---:B------:R-:W-:Y:S01]  /*5340*/  IADD3 R21, P4, R231.reuse, 0x18, RZ ;  /* 0x00000018e7157810 */ /* 0x040fe20007f9e0ff */
[--C-:B------:R-:W-:Y:S01]  /*5350*/  IMAD.X R22, RZ, RZ, R7.reuse, P2 ;  /* 0x000000ffff167224 */ /* 0x100fe200010e0607 */
        /* <DEDUP_REMOVED lines=15> */
[----:B------:R-:W-:Y:S01]  /*5450*/  IMAD.X R163, RZ, RZ, R7, P4 ;  /* 0x000000ffffa37224 */ /* 0x000fe200020e0607 */
[----:B------:R-:W-:-:S02]  /*5460*/  IADD3 R159, P4, R231, 0x39, RZ ;  /* 0x00000039e79f7810 */ /* 0x000fc40007f9e0ff */
[C---:B------:R-:W-:Y:S02]  /*5470*/  ISETP.GT.U32.AND.EX P1, PT, R7.reuse, RZ, PT, P1 ;  /* 0x000000ff0700720c */ /* 0x040fe40003f24110 */
[----:B------:R-:W-:Y:S01]  /*5480*/  ISETP.GT.U32.AND.EX P0, PT, R7, RZ, PT, P0 ;  /* 0x000000ff0700720c */ /* 0x000fe20003f04100 */
[--C-:B------:R-:W-:Y:S01]  /*5490*/  IMAD.X R156, RZ, RZ, R7.reuse, P2 ;  /* 0x000000ffff9c7224 */ /* 0x100fe200010e0607 */
[C---:B------:R-:W-:Y:S01]  /*54a0*/  ISETP.GE.U32.AND P2, PT, R231.reuse, R4, PT ;  /* 0x00000004e700720c */ /* 0x040fe20003f46070 */
[--C-:B------:R-:W-:Y:S01]  /*54b0*/  IMAD.X R157, RZ, RZ, R7.reuse, P5 ;  /* 0x000000ffff9d7224 */ /* 0x100fe200028e0607 */
[----:B------:R-:W-:Y:S01]  /*54c0*/  ISETP.GT.U32.AND P5, PT, R231, R158, PT ;  /* 0x0000009ee700720c */ /* 0x000fe20003fa4070 */
[----:B------:R-:W-:Y:S01]  /*54d0*/  IMAD.X R229, RZ, RZ, R7, P4 ;  /* 0x000000ffffe57224 */ /* 0x000fe200020e0607 */
[----:B------:R-:W-:Y:S02]  /*54e0*/  SEL R164, RZ, 0x4, !P1 ;  /* 0x00000004ffa47807 */ /* 0x000fe40004800000 */
[----:B------:R-:W-:-:S02]  /*54f0*/  SEL R165, RZ, 0x1, !P0 ;  /* 0x00000001ffa57807 */ /* 0x000fc40004000000 */
[C---:B------:R-:W-:Y:S02]  /*5500*/  ISETP.GT.U32.AND P1, PT, R13.reuse, R4, PT ;  /* 0x000000040d00720c */ /* 0x040fe40003f24070 */
[-C--:B------:R-:W-:Y:S02]  /*5510*/  ISETP.GT.U32.AND P0, PT, R13, R158.reuse, PT ;  /* 0x0000009e0d00720c */ /* 0x080fe40003f04070 */
[----:B------:R-:W-:Y:S02]  /*5520*/  ISETP.GE.U32.AND P4, PT, R231, R158, PT ;  /* 0x0000009ee700720c */ /* 0x000fe40003f86070 */
[C---:B------:R-:W-:Y:S02]  /*5530*/  ISETP.GE.U32.AND.EX P2, PT, R7.reuse, RZ, PT, P2 ;  /* 0x000000ff0700720c */ /* 0x040fe40003f46120 */
[C---:B------:R-:W-:Y:S02]  /*5540*/  ISETP.GT.U32.AND.EX P5, PT, R7.reuse, RZ, PT, P5 ;  /* 0x000000ff0700720c */ /* 0x040fe40003fa4150 */
[----:B------:R-:W-:-:S02]  /*5550*/  ISETP.GE.U32.AND.EX P4, PT, R7, RZ, PT, P4 ;  /* 0x000000ff0700720c */ /* 0x000fc40003f86140 */
[----:B------:R-:W-:Y:S02]  /*5560*/  ISETP.GT.U32.AND.EX P6, PT, R16, RZ, PT, P6 ;  /* 0x000000ff1000720c */ /* 0x000fe40003fc4160 */
[C---:B------:R-:W-:Y:S02]  /*5570*/  ISETP.GT.U32.AND.EX P1, PT, R19.reuse, RZ, PT, P1 ;  /* 0x000000ff1300720c */ /* 0x040fe40003f24110 */
[----:B------:R-:W-:Y:S01]  /*5580*/  ISETP.GT.U32.AND.EX P0, PT, R19, RZ, PT, P0 ;  /* 0x000000ff1300720c */ /* 0x000fe20003f04100 */
[----:B------:R-:W-:Y:S02]  /*5590*/  WARPGROUP.DEPBAR.LE gsb0, 0x0 ;  /* 0x00008000000079c5 */ /* 0x000fe40000010000 */
[----:B------:R-:W-:Y:S01]  /*55a0*/  FMUL R13, R25, UR44 ;  /* 0x0000002c190d7c20 */ /* 0x000fe20008400000 */
[----:B------:R-:W-:Y:S01]  /*55b0*/  FMUL R15, R26, UR44 ;  /* 0x0000002c1a0f7c20 */ /* 0x000fe20008400000 */
[----:B------:R-:W-:-:S03]  /*55c0*/  FMUL R27, R27, UR44 ;  /* 0x0000002c1b1b7c20 */ /* 0x000fc60008400000 */
[----:B------:R-:W-:Y:S02]  /*55d0*/  FSEL R13, R13, -INF , !P2 ;  /* 0xff8000000d0d7808 */ /* 0x000fe40005000000 */
[----:B------:R-:W-:Y:S02]  /*55e0*/  FSEL R15, R15, -INF , !P5 ;  /* 0xff8000000f0f7808 */ /* 0x000fe40006800000 */
[C---:B------:R-:W-:Y:S02]  /*55f0*/  ISETP.GT.U32.AND P2, PT, R14.reuse, R4, PT ;  /* 0x000000040e00720c */ /* 0x040fe40003f44070 */
[----:B------:R-:W-:Y:S02]  /*5600*/  ISETP.GT.U32.AND P5, PT, R14, R158, PT ;  /* 0x0000009e0e00720c */ /* 0x000fe40003fa4070 */
[----:B------:R-:W-:Y:S01]  /*5610*/  FSEL R14, R27, -INF , !P4 ;  /* 0xff8000001b0e7808 */ /* 0x000fe20006000000 */
[----:B------:R-:W-:Y:S01]  /*5620*/  FMUL R28, R28, UR44 ;  /* 0x0000002c1c1c7c20 */ /* 0x000fe20008400000 */
[----:B------:R-:W-:Y:S01]  /*5630*/  ISETP.GT.U32.AND P4, PT, R231, R4, PT ;  /* 0x00000004e700720c */ /* 0x000fe20003f84070 */
[----:B------:R-:W-:Y:S01]  /*5640*/  FMUL R17, R29, UR44 ;  /* 0x0000002c1d117c20 */ /* 0x000fe20008400000 */
[----:B------:R-:W-:Y:S01]  /*5650*/  FMUL R24, R24, UR44 ;  /* 0x0000002c18187c20 */ /* 0x000fe20008400000 */
[----:B------:R-:W-:Y:S01]  /*5660*/  FMUL R20, R30, UR44 ;  /* 0x0000002c1e147c20 */ /* 0x000fe20008400000 */
[----:B------:R-:W-:Y:S01]  /*5670*/  FMUL R31, R31, UR44 ;  /* 0x0000002c1f1f7c20 */ /* 0x000fe20008400000 */
[----:B------:R-:W-:-:S02]  /*5680*/  ISETP.GT.U32.AND.EX P4, PT, R7, RZ, PT, P4 ;  /* 0x000000ff0700720c */ /* 0x000fc40003f84140 */
[----:B------:R-:W-:Y:S02]  /*5690*/  FSEL R16, R28, -INF , !P6 ;  /* 0xff8000001c107808 */ /* 0x000fe40007000000 */
[----:B------:R-:W-:Y:S02]  /*56a0*/  FSEL R17, R17, -INF , !P1 ;  /* 0xff80000011117808 */ /* 0x000fe40004800000 */
[C---:B------:R-:W-:Y:S02]  /*56b0*/  ISETP.GT.U32.AND P6, PT, R18.reuse, R4, PT ;  /* 0x000000041200720c */ /* 0x040fe40003fc4070 */
[----:B------:R-:W-:Y:S02]  /*56c0*/  ISETP.GT.U32.AND P1, PT, R18, R158, PT ;  /* 0x0000009e1200720c */ /* 0x000fe40003f24070 */
[----:B------:R-:W-:Y:S02]  /*56d0*/  FSEL R18, R24, -INF , !P4 ;  /* 0xff80000018127808 */ /* 0x000fe40006000000 */
[----:B------:R-:W-:-:S02]  /*56e0*/  FSEL R20, R20, -INF , !P4 ;  /* 0xff80000014147808 */ /* 0x000fc40006000000 */
[----:B------:R-:W-:Y:S02]  /*56f0*/  FSEL R19, R31, -INF , !P0 ;  /* 0xff8000001f137808 */ /* 0x000fe40004000000 */
[C---:B------:R-:W-:Y:S02]  /*5700*/  ISETP.GT.U32.AND P4, PT, R21.reuse, R4, PT ;  /* 0x000000041500720c */ /* 0x040fe40003f84070 */
[----:B------:R-:W-:Y:S01]  /*5710*/  ISETP.GT.U32.AND P0, PT, R21, R158, PT ;  /* 0x0000009e1500720c */ /* 0x000fe20003f04070 */
[----:B------:R-:W-:Y:S01]  /*5720*/  FMUL R21, R32, UR44 ;  /* 0x0000002c20157c20 */ /* 0x000fe20008400000 */
[C---:B------:R-:W-:Y:S02]  /*5730*/  ISETP.GT.U32.AND.EX P2, PT, R22.reuse, RZ, PT, P2 ;  /* 0x000000ff1600720c */ /* 0x040fe40003f44120 */
[----:B------:R-:W-:Y:S01]  /*5740*/  ISETP.GT.U32.AND.EX P5, PT, R22, RZ, PT, P5 ;  /* 0x000000ff1600720c */ /* 0x000fe20003fa4150 */
[----:B------:R-:W-:Y:S01]  /*5750*/  FMUL R22, R33, UR44 ;  /* 0x0000002c21167c20 */ /* 0x000fe20008400000 */
[----:B------:R-:W-:Y:S01]  /*5760*/  ISETP.GT.U32.AND.EX P6, PT, R205, RZ, PT, P6 ;  /* 0x000000ffcd00720c */ /* 0x000fe20003fc4160 */
        /* <DEDUP_REMOVED lines=9> */
[C---:B------:R-:W-:Y:S02]  /*5800*/  ISETP.GT.U32.AND P5, PT, R200.reuse, R4, PT ;  /* 0x00000004c800720c */ /* 0x040fe40003fa4070 */
[----:B------:R-:W-:Y:S02]  /*5810*/  ISETP.GT.U32.AND P1, PT, R200, R158, PT ;  /* 0x0000009ec800720c */ /* 0x000fe40003f24070 */
[C---:B------:R-:W-:Y:S02]  /*5820*/  ISETP.GT.U32.AND.EX P4, PT, R201.reuse, RZ, PT, P4 ;  /* 0x000000ffc900720c */ /* 0x040fe40003f84140 */
[----:B------:R-:W-:Y:S02]  /*5830*/  ISETP.GT.U32.AND.EX P0, PT, R201, RZ, PT, P0 ;  /* 0x000000ffc900720c */ /* 0x000fe40003f04100 */
[----:B------:R-:W2:Y:S01]  /*5840*/  LDL.64 R200, [R1+0x120] ;  /* 0x0001200001c87983 */ /* 0x000ea20000100a00 */
[----:B------:R-:W-:Y:S01]  /*5850*/  FMUL R25, R36, UR44 ;  /* 0x0000002c24197c20 */ /* 0x000fe20008400000 */
[----:B------:R-:W-:Y:S01]  /*5860*/  FMUL R28, R37, UR44 ;  /* 0x0000002c251c7c20 */ /* 0x000fe20008400000 */
[----:B------:R-:W-:Y:S01]  /*5870*/  ISETP.GT.U32.AND.EX P2, PT, R204, RZ, PT, P2 ;  /* 0x000000ffcc00720c */ /* 0x000fe20003f44120 */
[----:B------:R-:W-:Y:S01]  /*5880*/  FMUL R26, R38, UR44 ;  /* 0x0000002c261a7c20 */ /* 0x000fe20008400000 */
[----:B------:R-:W-:Y:S01]  /*5890*/  FMUL R27, R39, UR44 ;  /* 0x0000002c271b7c20 */ /* 0x000fe20008400000 */
[----:B------:R-:W-:-:S02]  /*58a0*/  FSEL R25, R25, -INF , !P4 ;  /* 0xff80000019197808 */ /* 0x000fc40006000000 */
[----:B------:R-:W-:Y:S02]  /*58b0*/  FSEL R28, R28, -INF , !P2 ;  /* 0xff8000001c1c7808 */ /* 0x000fe40005000000 */
[C---:B------:R-:W-:Y:S02]  /*58c0*/  ISETP.GT.U32.AND P4, PT, R197.reuse, R4, PT ;  /* 0x00000004c500720c */ /* 0x040fe40003f84070 */
[----:B------:R-:W-:Y:S02]  /*58d0*/  ISETP.GT.U32.AND P2, PT, R197, R158, PT ;  /* 0x0000009ec500720c */ /* 0x000fe40003f44070 */
[----:B------:R-:W-:Y:S01]  /*58e0*/  ISETP.GT.U32.AND.EX P6, PT, R204, RZ, PT, P6 ;  /* 0x000000ffcc00720c */ /* 0x000fe20003fc4160 */
[----:B------:R-:W-:Y:S01]  /*58f0*/  IMAD.IADD R165, R165, 0x1, R166 ;  /* 0x00000001a5a57824 */ /* 0x000fe200078e02a6 */
[C---:B------:R-:W-:Y:S01]  /*5900*/  ISETP.GT.U32.AND.EX P4, PT, R196.reuse, RZ, PT, P4 ;  /* 0x000000ffc400720c */ /* 0x040fe20003f84140 */
[----:B------:R-:W3:Y:S01]  /*5910*/  LDL.64 R204, [R1+0x140] ;  /* 0x0001400001cc7983 */ /* 0x000ee20000100a00 */
[----:B------:R-:W-:-:S02]  /*5920*/  ISETP.GT.U32.AND.EX P2, PT, R196, RZ, PT, P2 ;  /* 0x000000ffc400720c */ /* 0x000fc40003f44120 */
[----:B------:R-:W-:Y:S01]  /*5930*/  FSEL R26, R26, -INF , !P0 ;  /* 0xff8000001a1a7808 */ /* 0x000fe20004000000 */
[----:B------:R-:W4:Y:S01]  /*5940*/  LDL.64 R196, [R1+0x160] ;  /* 0x0001600001c47983 */ /* 0x000f220000100a00 */
[----:B------:R-:W-:Y:S02]  /*5950*/  FSEL R27, R27, -INF , !P6 ;  /* 0xff8000001b1b7808 */ /* 0x000fe40007000000 */
[C---:B------:R-:W-:Y:S02]  /*5960*/  ISETP.GT.U32.AND P0, PT, R190.reuse, R4, PT ;  /* 0x00000004be00720c */ /* 0x040fe40003f04070 */
[----:B------:R-:W-:Y:S02]  /*5970*/  ISETP.GT.U32.AND P6, PT, R190, R158, PT ;  /* 0x0000009ebe00720c */ /* 0x000fe40003fc4070 */
[C---:B------:R-:W-:Y:S02]  /*5980*/  ISETP.GT.U32.AND.EX P5, PT, R191.reuse, RZ, PT, P5 ;  /* 0x000000ffbf00720c */ /* 0x040fe40003fa4150 */
[----:B------:R-:W-:-:S02]  /*5990*/  ISETP.GT.U32.AND.EX P1, PT, R191, RZ, PT, P1 ;  /* 0x000000ffbf00720c */ /* 0x000fc40003f24110 */
[----:B------:R-:W5:Y:S01]  /*59a0*/  LDL.64 R190, [R1+0x158] ;  /* 0x0001580001be7983 */ /* 0x000f620000100a00 */
[----:B------:R-:W-:Y:S02]  /*59b0*/  LOP3.LUT R165, R165, 0x3, RZ, 0xc0, !PT ;  /* 0x00000003a5a57812 */ /* 0x000fe400078ec0ff */
[----:B------:R-:W-:Y:S01]  /*59c0*/  ISETP.GT.U32.AND.EX P3, PT, R7, RZ, PT, P3 ;  /* 0x000000ff0700720c */ /* 0x000fe20003f64130 */
[----:B------:R-:W-:Y:S01]  /*59d0*/  IMAD.IADD R173, R174, 0x1, R173 ;  /* 0x00000001aead7824 */ /* 0x000fe200078e02ad */
[----:B------:R-:W-:Y:S01]  /*59e0*/  IADD3 R164, R165, R167, R164 ;  /* 0x000000a7a5a47210 */ /* 0x000fe20007ffe0a4 */
[----:B------:R-:W-:Y:S01]  /*59f0*/  FMUL R29, R40, UR44 ;  /* 0x0000002c281d7c20 */ /* 0x000fe20008400000 */
[----:B------:R-:W-:Y:S01]  /*5a00*/  SEL R35, RZ, 0x1, !P3 ;  /* 0x00000001ff237807 */ /* 0x000fe20005800000 */
[----:B------:R-:W-:Y:S01]  /*5a10*/  FMUL R32, R41, UR44 ;  /* 0x0000002c29207c20 */ /* 0x000fe20008400000 */
[----:B------:R-:W-:Y:S01]  /*5a20*/  LOP3.LUT R173, R173, 0x3, RZ, 0xc0, !PT ;  /* 0x00000003adad7812 */ /* 0x000fe200078ec0ff */
[----:B------:R-:W-:Y:S01]  /*5a30*/  IMAD.SHL.U32 R164, R164, 0x100, RZ ;  /* 0x00000100a4a47824 */ /* 0x000fe200078e00ff */
[----:B------:R-:W-:Y:S01]  /*5a40*/  FSEL R29, R29, -INF , !P5 ;  /* 0xff8000001d1d7808 */ /* 0x000fe20006800000 */
[----:B------:R-:W-:Y:S01]  /*5a50*/  IMAD.IADD R35, R35, 0x1, R170 ;  /* 0x0000000123237824 */ /* 0x000fe200078e02aa */
[----:B------:R-:W-:-:S02]  /*5a60*/  FSEL R32, R32, -INF , !P4 ;  /* 0xff80000020207808 */ /* 0x000fc40006000000 */
[C---:B------:R-:W-:Y:S02]  /*5a70*/  ISETP.GT.U32.AND P5, PT, R185.reuse, R4, PT ;  /* 0x00000004b900720c */ /* 0x040fe40003fa4070 */
[----:B------:R-:W-:Y:S02]  /*5a80*/  ISETP.GT.U32.AND P4, PT, R185, R158, PT ;  /* 0x0000009eb900720c */ /* 0x000fe40003f84070 */
[----:B------:R-:W-:Y:S02]  /*5a90*/  IADD3 R160, R173, R161, R160 ;  /* 0x000000a1ada07210 */ /* 0x000fe40007ffe0a0 */
[----:B------:R-:W-:Y:S01]  /*5aa0*/  LOP3.LUT R164, R164, 0xf00, RZ, 0xe2, !PT ;  /* 0x00000f00a4a47812 */ /* 0x000fe200078ee2ff */
[----:B------:R-:W-:Y:S01]  /*5ab0*/  FMUL R33, R44, UR44 ;  /* 0x0000002c2c217c20 */ /* 0x000fe20008400000 */
[----:B------:R-:W-:Y:S01]  /*5ac0*/  FMUL R34, R45, UR44 ;  /* 0x0000002c2d227c20 */ /* 0x000fe20008400000 */
[----:B------:R-:W-:Y:S01]  /*5ad0*/  LOP3.LUT R35, R35, 0x3, RZ, 0xc0, !PT ;  /* 0x0000000323237812 */ /* 0x000fe200078ec0ff */
[----:B------:R-:W-:Y:S01]  /*5ae0*/  FMUL R46, R46, UR44 ;  /* 0x0000002c2e2e7c20 */ /* 0x000fe20008400000 */
[----:B------:R-:W-:Y:S01]  /*5af0*/  FMUL R36, R47, UR44 ;  /* 0x0000002c2f247c20 */ /* 0x000fe20008400000 */
[----:B------:R-:W-:-:S02]  /*5b00*/  ISETP.GT.U32.AND.EX P0, PT, R177, RZ, PT, P0 ;  /* 0x000000ffb100720c */ /* 0x000fc40003f04100 */
[----:B------:R-:W-:Y:S02]  /*5b10*/  ISETP.GT.U32.AND.EX P5, PT, R181, RZ, PT, P5 ;  /* 0x000000ffb500720c */ /* 0x000fe40003fa4150 */
[----:B------:R-:W-:Y:S02]  /*5b20*/  ISETP.GT.U32.AND.EX P6, PT, R177, RZ, PT, P6 ;  /* 0x000000ffb100720c */ /* 0x000fe40003fc4160 */
[----:B------:R-:W-:Y:S01]  /*5b30*/  ISETP.GT.U32.AND.EX P4, PT, R181, RZ, PT, P4 ;  /* 0x000000ffb500720c */ /* 0x000fe20003f84140 */
[----:B------:R-:W-:Y:S01]  /*5b40*/  IMAD R47, R160, 0x1000, R164 ;  /* 0x00001000a02f7824 */ /* 0x000fe200078e02a4 */
[----:B------:R-:W-:Y:S01]  /*5b50*/  IADD3 R172, R35, R172, R176 ;  /* 0x000000ac23ac7210 */ /* 0x000fe20007ffe0b0 */
[----:B------:R-:W3:Y:S01]  /*5b60*/  LDL.64 R164, [R1] ;  /* 0x0000000001a47983 */ /* 0x000ee20000100a00 */
[----:B------:R-:W-:Y:S02]  /*5b70*/  FSEL R33, R33, -INF , !P0 ;  /* 0xff80000021217808 */ /* 0x000fe40004000000 */
[----:B------:R-:W-:Y:S01]  /*5b80*/  FSEL R34, R34, -INF , !P5 ;  /* 0xff80000022227808 */ /* 0x000fe20006800000 */
[----:B------:R-:W-:Y:S01]  /*5b90*/  FMUL R30, R42, UR44 ;  /* 0x0000002c2a1e7c20 */ /* 0x000fe20008400000 */
[----:B------:R-:W-:Y:S01]  /*5ba0*/  FSEL R35, R46, -INF , !P6 ;  /* 0xff8000002e237808 */ /* 0x000fe20007000000 */
[----:B------:R-:W-:Y:S01]  /*5bb0*/  FMUL R31, R43, UR44 ;  /* 0x0000002c2b1f7c20 */ /* 0x000fe20008400000 */
[----:B------:R-:W-:Y:S01]  /*5bc0*/  FSEL R36, R36, -INF , !P4 ;  /* 0xff80000024247808 */ /* 0x000fe20006000000 */
[----:B------:R-:W-:Y:S01]  /*5bd0*/  IMAD.IADD R168, R168, 0x1, R169 ;  /* 0x00000001a8a87824 */ /* 0x000fe200078e02a9 */
[----:B------:R-:W-:Y:S01]  /*5be0*/  ISETP.GT.U32.AND P0, PT, R180, R4, PT ;  /* 0x00000004b400720c */ /* 0x000fe20003f04070 */
[----:B------:R-:W-:Y:S01]  /*5bf0*/  FMUL R38, R48, UR44 ;  /* 0x0000002c30267c20 */ /* 0x000fe20008400000 */
[----:B------:R-:W-:Y:S01]  /*5c00*/  ISETP.GT.U32.AND P5, PT, R180, R158, PT ;  /* 0x0000009eb400720c */ /* 0x000fe20003fa4070 */
[----:B------:R-:W-:Y:S01]  /*5c10*/  FMUL R37, R50, UR44 ;  /* 0x0000002c32257c20 */ /* 0x000fe20008400000 */
[C---:B------:R-:W-:Y:S01]  /*5c20*/  ISETP.GT.U32.AND P6, PT, R162.reuse, R4, PT ;  /* 0x00000004a200720c */ /* 0x040fe20003fc4070 */
[----:B------:R-:W-:Y:S01]  /*5c30*/  FMUL R39, R51, UR44 ;  /* 0x0000002c33277c20 */ /* 0x000fe20008400000 */
[----:B------:R-:W-:Y:S01]  /*5c40*/  ISETP.GT.U32.AND P4, PT, R162, R158, PT ;  /* 0x0000009ea200720c */ /* 0x000fe20003f84070 */
[----:B------:R-:W-:Y:S01]  /*5c50*/  FMUL R40, R54, UR44 ;  /* 0x0000002c36287c20 */ /* 0x000fe20008400000 */
[----:B------:R-:W-:-:S02]  /*5c60*/  ISETP.GT.U32.AND.EX P5, PT, R156, RZ, PT, P5 ;  /* 0x000000ff9c00720c */ /* 0x000fc40003fa4150 */
[C---:B------:R-:W-:Y:S02]  /*5c70*/  LOP3.LUT R233, R231.reuse, 0x40, RZ, 0xfc, !PT ;  /* 0x00000040e7e97812 */ /* 0x040fe400078efcff */
[C---:B------:R-:W-:Y:S02]  /*5c80*/  LOP3.LUT R161, R231.reuse, 0x58, RZ, 0xfc, !PT ;  /* 0x00000058e7a17812 */ /* 0x040fe400078efcff */
[C---:B------:R-:W-:Y:S02]  /*5c90*/  LOP3.LUT R237, R231.reuse, 0x49, RZ, 0xfc, !PT ;  /* 0x00000049e7ed7812 */ /* 0x040fe400078efcff */
[----:B------:R-:W-:Y:S01]  /*5ca0*/  LOP3.LUT R235, R231, 0x48, RZ, 0xfc, !PT ;  /* 0x00000048e7eb7812 */ /* 0x000fe200078efcff */
[----:B------:R-:W-:Y:S01]  /*5cb0*/  FMUL R41, R55, UR44 ;  /* 0x0000002c37297c20 */ /* 0x000fe20008400000 */
[C---:B------:R-:W-:Y:S01]  /*5cc0*/  ISETP.GT.U32.AND.EX P4, PT, R157.reuse, RZ, PT, P4 ;  /* 0x000000ff9d00720c */ /* 0x040fe20003f84140 */
[----:B------:R-:W-:Y:S01]  /*5cd0*/  FMUL R45, R66, UR44 ;  /* 0x0000002c422d7c20 */ /* 0x000fe20008400000 */
[----:B------:R-:W-:Y:S01]  /*5ce0*/  ISETP.GT.U32.AND.EX P0, PT, R156, RZ, PT, P0 ;  /* 0x000000ff9c00720c */ /* 0x000fe20003f04100 */
[----:B------:R-:W-:Y:S01]  /*5cf0*/  FMUL R44, R62, UR44 ;  /* 0x0000002c3e2c7c20 */ /* 0x000fe20008400000 */
[----:B------:R-:W-:Y:S01]  /*5d00*/  ISETP.GT.U32.AND.EX P6, PT, R157, RZ, PT, P6 ;  /* 0x000000ff9d00720c */ /* 0x000fe20003fc4160 */
[----:B------:R-:W-:Y:S01]  /*5d10*/  FMUL R70, R70, UR44 ;  /* 0x0000002c46467c20 */ /* 0x000fe20008400000 */
[----:B------:R-:W-:Y:S01]  /*5d20*/  FSEL R30, R30, -INF , !P1 ;  /* 0xff8000001e1e7808 */ /* 0x000fe20004800000 */
[----:B------:R-:W-:Y:S01]  /*5d30*/  FMUL R74, R74, UR44 ;  /* 0x0000002c4a4a7c20 */ /* 0x000fe20008400000 */
[----:B------:R-:W-:Y:S01]  /*5d40*/  FSEL R31, R31, -INF , !P2 ;  /* 0xff8000001f1f7808 */ /* 0x000fe20005000000 */
[----:B------:R-:W-:Y:S01]  /*5d50*/  FMUL R75, R75, UR44 ;  /* 0x0000002c4b4b7c20 */ /* 0x000fe20008400000 */
[----:B------:R-:W-:Y:S01]  /*5d60*/  LOP3.LUT R168, R168, 0x3, RZ, 0xc0, !PT ;  /* 0x00000003a8a87812 */ /* 0x000fe200078ec0ff */
[----:B------:R-:W3:Y:S01]  /*5d70*/  LDL.64 R176, [R1+0x130] ;  /* 0x0001300001b07983 */ /* 0x000ee20000100a00 */
[----:B------:R-:W-:-:S02]  /*5d80*/  LOP3.LUT R160, R231, 0x51, RZ, 0xfc, !PT ;  /* 0x00000051e7a07812 */ /* 0x000fc400078efcff */
[----:B------:R-:W-:Y:S01]  /*5d90*/  LOP3.LUT R172, R172, 0xf, RZ, 0xc0, !PT ;  /* 0x0000000facac7812 */ /* 0x000fe200078ec0ff */
[----:B------:R-:W-:Y:S01]  /*5da0*/  FMUL R42, R58, UR44 ;  /* 0x0000002c3a2a7c20 */ /* 0x000fe20008400000 */
[----:B------:R-:W-:Y:S01]  /*5db0*/  FMUL R43, R59, UR44 ;  /* 0x0000002c3b2b7c20 */ /* 0x000fe20008400000 */
[----:B------:R-:W-:Y:S01]  /*5dc0*/  FMUL R46, R63, UR44 ;  /* 0x0000002c3f2e7c20 */ /* 0x000fe20008400000 */
[----:B------:R-:W-:Y:S01]  /*5dd0*/  FMUL R48, R67, UR44 ;  /* 0x0000002c43307c20 */ /* 0x000fe20008400000 */
[C---:B------:R-:W-:Y:S01]  /*5de0*/  IMAD.WIDE R166, R3.reuse, 0x2, R226 ;  /* 0x0000000203a67825 */ /* 0x040fe200078e02e2 */
[----:B------:R-:W3:Y:S03]  /*5df0*/  LDL.64 R180, [R1+0x108] ;  /* 0x0001080001b47983 */ /* 0x000ee60000100a00 */
[----:B--2---:R-:W-:Y:S02]  /*5e00*/  IMAD.WIDE R156, R3, 0x2, R200 ;  /* 0x00000002039c7825 */ /* 0x004fe400078e02c8 */
[----:B------:R-:W2:Y:S01]  /*5e10*/  LDL.64 R200, [R1+0x138] ;  /* 0x0001380001c87983 */ /* 0x000ea20000100a00 */
[----:B------:R-:W-:-:S02]  /*5e20*/  ISETP.GT.U32.AND P1, PT, R184, R4, PT ;  /* 0x00000004b800720c */ /* 0x000fc40003f24070 */
[----:B------:R-:W-:Y:S02]  /*5e30*/  ISETP.GT.U32.AND P2, PT, R184, R158, PT ;  /* 0x0000009eb800720c */ /* 0x000fe40003f44070 */
[----:B------:R-:W-:Y:S02]  /*5e40*/  ISETP.GT.U32.AND.EX P1, PT, R163, RZ, PT, P1 ;  /* 0x000000ffa300720c */ /* 0x000fe40003f24110 */
[----:B------:R-:W-:Y:S02]  /*5e50*/  LOP3.LUT R162, R231, 0x59, RZ, 0xfc, !PT ;  /* 0x00000059e7a27812 */ /* 0x000fe400078efcff */
[----:B------:R-:W-:Y:S02]  /*5e60*/  IADD3 R168, R168, R171, R175 ;  /* 0x000000aba8a87210 */ /* 0x000fe40007ffe0af */
[----:B------:R-:W-:Y:S02]  /*5e70*/  FSEL R39, R39, -INF , !P5 ;  /* 0xff80000027277808 */ /* 0x000fe40006800000 */
[----:B------:R-:W-:Y:S01]  /*5e80*/  FSEL R40, R40, -INF , !P4 ;  /* 0xff80000028287808 */ /* 0x000fe20006000000 */
[----:B------:R-:W-:Y:S01]  /*5e90*/  FMUL R67, R87, UR44 ;  /* 0x0000002c57437c20 */ /* 0x000fe20008400000 */
[----:B------:R-:W-:Y:S01]  /*5ea0*/  ISETP.GT.U32.AND.EX P2, PT, R163, RZ, PT, P2 ;  /* 0x000000ffa300720c */ /* 0x000fe20003f44120 */
[----:B------:R-:W2:Y:S01]  /*5eb0*/  LDL.64 R174, [R1+0x148] ;  /* 0x0001480001ae7983 */ /* 0x000ea20000100a00 */
[----:B------:R-:W-:-:S02]  /*5ec0*/  FSEL R38, R38, -INF , !P1 ;  /* 0xff80000026267808 */ /* 0x000fc40004800000 */
[----:B------:R-:W-:Y:S01]  /*5ed0*/  FSEL R37, R37, -INF , !P2 ;  /* 0xff80000025257808 */ /* 0x000fe20005000000 */
[----:B------:R-:W2:Y:S01]  /*5ee0*/  LDL.64 R184, [R1+0x110] ;  /* 0x0001100001b87983 */ /* 0x000ea20000100a00 */
[C---:B------:R-:W-:Y:S02]  /*5ef0*/  ISETP.GT.U32.AND P1, PT, R159.reuse, R4, PT ;  /* 0x000000049f00720c */ /* 0x040fe40003f24070 */
[-C--:B------:R-:W-:Y:S01]  /*5f00*/  ISETP.GT.U32.AND P2, PT, R159, R158.reuse, PT ;  /* 0x0000009e9f00720c */ /* 0x080fe20003f44070 */
[----:B------:R-:W-:Y:S01]  /*5f10*/  FMUL R78, R78, UR44 ;  /* 0x0000002c4e4e7c20 */ /* 0x000fe20008400000 */
[----:B------:R-:W-:Y:S01]  /*5f20*/  LOP3.LUT R159, R231, 0x50, RZ, 0xfc, !PT ;  /* 0x00000050e79f7812 */ /* 0x000fe200078efcff */
[----:B------:R-:W-:Y:S01]  /*5f30*/  FMUL R79, R79, UR44 ;  /* 0x0000002c4f4f7c20 */ /* 0x000fe20008400000 */
[----:B------:R-:W-:Y:S01]  /*5f40*/  LOP3.LUT R231, R231, 0x41, RZ, 0xfc, !PT ;  /* 0x00000041e7e77812 */ /* 0x000fe200078efcff */
[----:B------:R-:W-:Y:S01]  /*5f50*/  FMUL R66, R86, UR44 ;  /* 0x0000002c56427c20 */ /* 0x000fe20008400000 */
[-C--:B------:R-:W-:Y:S01]  /*5f60*/  ISETP.GT.U32.AND P5, PT, R233, R158.reuse, PT ;  /* 0x0000009ee900720c */ /* 0x080fe20003fa4070 */
[----:B------:R-:W-:Y:S01]  /*5f70*/  FMUL R63, R83, UR44 ;  /* 0x0000002c533f7c20 */ /* 0x000fe20008400000 */
[----:B------:R-:W-:Y:S01]  /*5f80*/  ISETP.GT.U32.AND P4, PT, R231, R158, PT ;  /* 0x0000009ee700720c */ /* 0x000fe20003f84070 */
[----:B------:R-:W-:Y:S01]  /*5f90*/  IMAD R168, R168, 0x10, R172 ;  /* 0x00000010a8a87824 */ /* 0x000fe200078e02ac */
[C---:B------:R-:W-:Y:S01]  /*5fa0*/  ISETP.GT.U32.AND.EX P5, PT, R7.reuse, RZ, PT, P5 ;  /* 0x000000ff0700720c */ /* 0x040fe20003fa4150 */
[----:B------:R-:W-:Y:S01]  /*5fb0*/  FMUL R82, R82, UR44 ;  /* 0x0000002c52527c20 */ /* 0x000fe20008400000 */
[----:B------:R-:W-:Y:S01]  /*5fc0*/  ISETP.GT.U32.AND.EX P4, PT, R7, RZ, PT, P4 ;  /* 0x000000ff0700720c */ /* 0x000fe20003f84140 */
[----:B------:R-:W2:Y:S01]  /*5fd0*/  LDL.64 R170, [R1+0xf8] ;  /* 0x0000f80001aa7983 */ /* 0x000ea20000100a00 */
[----:B------:R-:W-:-:S02]  /*5fe0*/  FSEL R42, R42, -INF , !P5 ;  /* 0xff8000002a2a7808 */ /* 0x000fc40006800000 */
[----:B------:R-:W-:Y:S02]  /*5ff0*/  LOP3.LUT R168, R168, 0xff, RZ, 0xc0, !PT ;  /* 0x000000ffa8a87812 */ /* 0x000fe400078ec0ff */
[----:B------:R-:W-:Y:S02]  /*6000*/  ISETP.GT.U32.AND.EX P2, PT, R229, RZ, PT, P2 ;  /* 0x000000ffe500720c */ /* 0x000fe40003f44120 */
[----:B------:R-:W-:Y:S01]  /*6010*/  FSEL R67, R67, -INF , !P3 ;  /* 0xff80000043437808 */ /* 0x000fe20005800000 */
[----:B------:R-:W-:Y:S01]  /*6020*/  IMAD.WIDE R86, R3, 0x2, R240 ;  /* 0x0000000203567825 */ /* 0x000fe200078e02f0 */
[-C--:B------:R-:W-:Y:S01]  /*6030*/  ISETP.GT.U32.AND P5, PT, R237, R158.reuse, PT ;  /* 0x0000009eed00720c */ /* 0x080fe20003fa4070 */
[----:B------:R-:W2:Y:S01]  /*6040*/  LDL.64 R172, [R1+0xf0] ;  /* 0x0000f00001ac7983 */ /* 0x000ea20000100a00 */
[----:B------:R-:W-:Y:S02]  /*6050*/  FSEL R43, R43, -INF , !P4 ;  /* 0xff8000002b2b7808 */ /* 0x000fe40006000000 */
[----:B------:R-:W-:Y:S01]  /*6060*/  ISETP.GT.U32.AND P4, PT, R159, R158, PT ;  /* 0x0000009e9f00720c */ /* 0x000fe20003f84070 */
[----:B------:R-:W-:Y:S01]  /*6070*/  IMAD.IADD R47, R47, 0x1, R168 ;  /* 0x000000012f2f7824 */ /* 0x000fe200078e02a8 */
[C---:B------:R-:W-:Y:S01]  /*6080*/  ISETP.GT.U32.AND.EX P5, PT, R7.reuse, RZ, PT, P5 ;  /* 0x000000ff0700720c */ /* 0x040fe20003fa4150 */
[----:B------:R-:W2:Y:S01]  /*6090*/  LDL.64 R168, [R1+0x150] ;  /* 0x0001500001a87983 */ /* 0x000ea20000100a00 */
[----:B------:R-:W-:-:S02]  /*60a0*/  ISETP.GT.U32.AND.EX P4, PT, R7, RZ, PT, P4 ;  /* 0x000000ff0700720c */ /* 0x000fc40003f84140 */
[----:B------:R-:W-:Y:S01]  /*60b0*/  FSEL R41, R41, -INF , !P2 ;  /* 0xff80000029297808 */ /* 0x000fe20005000000 */
[----:B------:R-:W2:Y:S01]  /*60c0*/  LDL.64 R240, [R1+0x18] ;  /* 0x0000180001f07983 */ /* 0x000ea20000100a00 */
[----:B------:R-:W-:Y:S02]  /*60d0*/  FSEL R46, R46, -INF , !P5 ;  /* 0xff8000002e2e7808 */ /* 0x000fe40006800000 */
[-C--:B------:R-:W-:Y:S02]  /*60e0*/  ISETP.GT.U32.AND P2, PT, R235, R158.reuse, PT ;  /* 0x0000009eeb00720c */ /* 0x080fe40003f44070 */
[----:B------:R-:W-:Y:S02]  /*60f0*/  ISETP.GT.U32.AND P5, PT, R160, R158, PT ;  /* 0x0000009ea000720c */ /* 0x000fe40003fa4070 */
[----:B------:R-:W-:Y:S02]  /*6100*/  LOP3.LUT R47, R47, 0xffff, RZ, 0xc0, !PT ;  /* 0x0000ffff2f2f7812 */ /* 0x000fe400078ec0ff */
[----:B------:R-:W-:-:S02]  /*6110*/  FSEL R45, R45, -INF , !P4 ;  /* 0xff8000002d2d7808 */ /* 0x000fc40006000000 */
[----:B------:R-:W-:Y:S02]  /*6120*/  ISETP.GT.U32.AND P4, PT, R161, R158, PT ;  /* 0x0000009ea100720c */ /* 0x000fe40003f84070 */
[C---:B------:R-:W-:Y:S02]  /*6130*/  ISETP.GT.U32.AND.EX P2, PT, R7.reuse, RZ, PT, P2 ;  /* 0x000000ff0700720c */ /* 0x040fe40003f44120 */
[C---:B------:R-:W-:Y:S02]  /*6140*/  ISETP.GT.U32.AND.EX P5, PT, R7.reuse, RZ, PT, P5 ;  /* 0x000000ff0700720c */ /* 0x040fe40003fa4150 */
[--C-:B------:R-:W-:Y:S02]  /*6150*/  SHF.R.U32.HI R50, RZ, 0xd, R47.reuse ;  /* 0x0000000dff327819 */ /* 0x100fe4000001162f */
[----:B------:R-:W-:Y:S02]  /*6160*/  ISETP.GT.U32.AND.EX P4, PT, R7, RZ, PT, P4 ;  /* 0x000000ff0700720c */ /* 0x000fe40003f84140 */
[----:B------:R-:W-:-:S02]  /*6170*/  SHF.R.U32.HI R51, RZ, 0xc, R47 ;  /* 0x0000000cff337819 */ /* 0x000fc4000001162f */
[----:B------:R-:W-:Y:S02]  /*6180*/  FSEL R44, R44, -INF , !P2 ;  /* 0xff8000002c2c7808 */ /* 0x000fe40005000000 */
[----:B------:R-:W-:Y:S02]  /*6190*/  FSEL R48, R48, -INF , !P5 ;  /* 0xff80000030307808 */ /* 0x000fe40006800000 */
[----:B------:R-:W-:Y:S02]  /*61a0*/  ISETP.GT.U32.AND P2, PT, R162, R158, PT ;  /* 0x0000009ea200720c */ /* 0x000fe40003f44070 */
[----:B------:R-:W-:Y:S02]  /*61b0*/  LOP3.LUT P5, RZ, R50, 0x1, RZ, 0xc0, !PT ;  /* 0x0000000132ff7812 */ /* 0x000fe400078ac0ff */
[----:B------:R-:W-:Y:S02]  /*61c0*/  FSEL R50, R70, -INF , !P4 ;  /* 0xff80000046327808 */ /* 0x000fe40006000000 */
[----:B------:R-:W-:Y:S01]  /*61d0*/  LOP3.LUT P4, RZ, R51, 0x1, RZ, 0xc0, !PT ;  /* 0x0000000133ff7812 */ /* 0x000fe2000788c0ff */
[----:B------:R-:W-:Y:S01]  /*61e0*/  FMUL R51, R71, UR44 ;  /* 0x0000002c47337c20 */ /* 0x000fe20008400000 */
[----:B------:R-:W-:-:S02]  /*61f0*/  ISETP.GT.U32.AND.EX P2, PT, R7, RZ, PT, P2 ;  /* 0x000000ff0700720c */ /* 0x000fc40003f44120 */
[--C-:B------:R-:W-:Y:S02]  /*6200*/  SHF.R.U32.HI R54, RZ, 0x9, R47.reuse ;  /* 0x00000009ff367819 */ /* 0x100fe4000001162f */
[----:B------:R-:W-:Y:S02]  /*6210*/  SHF.R.U32.HI R55, RZ, 0x8, R47 ;  /* 0x00000008ff377819 */ /* 0x000fe4000001162f */
[----:B------:R-:W-:Y:S02]  /*6220*/  FSEL R51, R51, -INF , !P2 ;  /* 0xff80000033337808 */ /* 0x000fe40005000000 */
[----:B------:R-:W-:Y:S01]  /*6230*/  LOP3.LUT P2, RZ, R54, 0x1, RZ, 0xc0, !PT ;  /* 0x0000000136ff7812 */ /* 0x000fe2000784c0ff */
[----:B----4-:R-:W-:Y:S01]  /*6240*/  IMAD.WIDE R70, R3, 0x2, R196 ;  /* 0x0000000203467825 */ /* 0x010fe200078e02c4 */
[----:B------:R-:W-:Y:S01]  /*6250*/  FSEL R54, R74, -INF , !P5 ;  /* 0xff8000004a367808 */ /* 0x000fe20006800000 */
[----:B------:R-:W4:Y:S01]  /*6260*/  LDL.64 R196, [R1+0x128] ;  /* 0x0001280001c47983 */ /* 0x000f220000100a00 */
[----:B------:R-:W-:-:S02]  /*6270*/  LOP3.LUT P5, RZ, R55, 0x1, RZ, 0xc0, !PT ;  /* 0x0000000137ff7812 */ /* 0x000fc400078ac0ff */
[----:B------:R-:W-:Y:S01]  /*6280*/  FSEL R55, R75, -INF , !P4 ;  /* 0xff8000004b377808 */ /* 0x000fe20006000000 */
[----:B-----5:R-:W-:Y:S01]  /*6290*/  IMAD.WIDE R74, R3, 0x2, R190 ;  /* 0x00000002034a7825 */ /* 0x020fe200078e02be */
[----:B------:R-:W5:Y:S01]  /*62a0*/  LDG.E.U16 R70, desc[UR22][R70.64] ;  /* 0x0000001646467981 */ /* 0x000f62000c1e1500 */
[----:B------:R-:W-:-:S03]  /*62b0*/  ISETP.GT.U32.AND P3, PT, R159, R4, PT ;  /* 0x000000049f00720c */ /* 0x000fc60003f64070 */
[----:B------:R-:W5:Y:S04]  /*62c0*/  LDL.64 R190, [R1+0x118] ;  /* 0x0001180001be7983 */ /* 0x000f680000100a00 */
[----:B------:R3:W5:Y:S02]  /*62d0*/  LDG.E.U16 R71, desc[UR22][R74.64] ;  /* 0x000000164a477981 */ /* 0x000764000c1e1500 */
[C---:B---3--:R-:W-:Y:S02]  /*62e0*/  IMAD.WIDE R74, R3.reuse, 0x2, R204 ;  /* 0x00000002034a7825 */ /* 0x048fe400078e02cc */
[----:B------:R-:W3:Y:S04]  /*62f0*/  LDL.64 R204, [R1+0xd8] ;  /* 0x0000d80001cc7983 */ /* 0x000ee80000100a00 */
[----:B------:R-:W3:Y:S01]  /*6300*/  LDG.E.U16 R74, desc[UR22][R74.64] ;  /* 0x000000164a4a7981 */ /* 0x000ee2000c1e1500 */
[----:B------:R-:W-:Y:S01]  /*6310*/  IMAD.WIDE R158, R3, 0x2, R208 ;  /* 0x00000002039e7825 */ /* 0x000fe200078e02d0 */
[----:B------:R-:W-:-:S02]  /*6320*/  SHF.R.U32.HI R58, RZ, 0x5, R47 ;  /* 0x00000005ff3a7819 */ /* 0x000fc4000001162f */
[----:B------:R-:W-:Y:S01]  /*6330*/  SHF.R.U32.HI R59, RZ, 0x4, R47 ;  /* 0x00000004ff3b7819 */ /* 0x000fe2000001162f */
[C---:B------:R-:W-:Y:S01]  /*6340*/  IMAD.WIDE R176, R3.reuse, 0x2, R176 ;  /* 0x0000000203b07825 */ /* 0x040fe200078e02b0 */
[----:B------:R0:W3:Y:S01]  /*6350*/  LDG.E.U16 R75, desc[UR22][R156.64] ;  /* 0x000000169c4b7981 */ /* 0x0000e2000c1e1500 */
[----:B------:R-:W-:Y:S02]  /*6360*/  LOP3.LUT P4, RZ, R58, 0x1, RZ, 0xc0, !PT ;  /* 0x000000013aff7812 */ /* 0x000fe4000788c0ff */
[----:B------:R-:W-:Y:S02]  /*6370*/  SHF.R.U32.HI R62, RZ, 0x1, R47 ;  /* 0x00000001ff3e7819 */ /* 0x000fe4000001162f */
[----:B------:R-:W3:Y:S04]  /*6380*/  LDG.E.U16 R176, desc[UR22][R176.64] ;  /* 0x00000016b0b07981 */ /* 0x000ee8000c1e1500 */
[----:B------:R-:W3:Y:S01]  /*6390*/  LDL.64 R208, [R1+0xb0] ;  /* 0x0000b00001d07983 */ /* 0x000ee20000100a00 */
[----:B0-----:R-:W-:-:S03]  /*63a0*/  IMAD.WIDE R156, R3, 0x2, R212 ;  /* 0x00000002039c7825 */ /* 0x001fc600078e02d4 */
[----:B------:R-:W3:Y:S04]  /*63b0*/  LDL.64 R212, [R1+0xe8] ;  /* 0x0000e80001d47983 */ /* 0x000ee80000100a00 */
[----:B------:R-:W3:Y:S04]  /*63c0*/  LDG.E.U16 R156, desc[UR22][R156.64] ;  /* 0x000000169c9c7981 */ /* 0x000ee8000c1e1500 */
[----:B------:R0:W3:Y:S02]  /*63d0*/  LDG.E.U16 R157, desc[UR22][R158.64] ;  /* 0x000000169e9d7981 */ /* 0x0000e4000c1e1500 */
[----:B0-----:R-:W-:-:S06]  /*63e0*/  IMAD.WIDE R158, R3, 0x2, R164 ;  /* 0x00000002039e7825 */ /* 0x001fcc00078e02a4 */
[----:B------:R-:W3:Y:S04]  /*63f0*/  LDG.E.U16 R158, desc[UR22][R158.64] ;  /* 0x000000169e9e7981 */ /* 0x000ee8000c1e1500 */
[----:B------:R2:W3:Y:S02]  /*6400*/  LDG.E.U16 R159, desc[UR22][R166.64] ;  /* 0x00000016a69f7981 */ /* 0x0004e4000c1e1500 */
[----:B--2---:R-:W-:Y:S02]  /*6410*/  IMAD.WIDE R166, R3, 0x2, R200 ;  /* 0x0000000203a67825 */ /* 0x004fe400078e02c8 */
[----:B------:R-:W2:Y:S01]  /*6420*/  LDL.64 R200, [R1+0xd0] ;  /* 0x0000d00001c87983 */ /* 0x000ea20000100a00 */
[----:B------:R-:W-:Y:S02]  /*6430*/  FSEL R58, R78, -INF , !P2 ;  /* 0xff8000004e3a7808 */ /* 0x000fe40005000000 */
[----:B------:R-:W-:-:S02]  /*6440*/  LOP3.LUT P2, RZ, R59, 0x1, RZ, 0xc0, !PT ;  /* 0x000000013bff7812 */ /* 0x000fc4000784c0ff */
[----:B------:R-:W-:Y:S01]  /*6450*/  FSEL R59, R79, -INF , !P5 ;  /* 0xff8000004f3b7808 */ /* 0x000fe20006800000 */
[----:B------:R-:W-:Y:S01]  /*6460*/  IMAD.WIDE R78, R3, 0x2, R242 ;  /* 0x00000002034e7825 */ /* 0x000fe200078e02f2 */
[----:B------:R-:W-:Y:S01]  /*6470*/  LOP3.LUT P5, RZ, R62, 0x1, RZ, 0xc0, !PT ;  /* 0x000000013eff7812 */ /* 0x000fe200078ac0ff */
[----:B------:R-:W2:Y:S01]  /*6480*/  LDL.64 R242, [R1+0x30] ;  /* 0x0000300001f27983 */ /* 0x000ea20000100a00 */
[----:B------:R-:W-:-:S03]  /*6490*/  FSEL R63, R63, -INF , !P2 ;  /* 0xff8000003f3f7808 */ /* 0x000fc60005000000 */
[----:B------:R-:W2:Y:S01]  /*64a0*/  LDG.E.U16 R78, desc[UR22][R78.64] ;  /* 0x000000164e4e7981 */ /* 0x000ea2000c1e1500 */
[----:B------:R-:W-:Y:S02]  /*64b0*/  FSEL R66, R66, -INF , !P5 ;  /* 0xff80000042427808 */ /* 0x000fe40006800000 */
[-C--:B------:R-:W-:Y:S02]  /*64c0*/  ISETP.GT.U32.AND P2, PT, R161, R4.reuse, PT ;  /* 0x00000004a100720c */ /* 0x080fe40003f44070 */
[-C--:B------:R-:W-:Y:S01]  /*64d0*/  ISETP.GT.U32.AND P5, PT, R160, R4.reuse, PT ;  /* 0x00000004a000720c */ /* 0x080fe20003fa4070 */
[C---:B------:R-:W-:Y:S01]  /*64e0*/  IMAD.WIDE R160, R3.reuse, 0x2, R216 ;  /* 0x0000000203a07825 */ /* 0x040fe200078e02d8 */
[----:B------:R-:W-:Y:S01]  /*64f0*/  FSEL R62, R82, -INF , !P4 ;  /* 0xff800000523e7808 */ /* 0x000fe20006000000 */
[----:B------:R-:W2:Y:S04]  /*6500*/  LDL.64 R216, [R1+0xb8] ;  /* 0x0000b80001d87983 */ /* 0x000ea80000100a00 */
[----:B------:R0:W2:Y:S02]  /*6510*/  LDG.E.U16 R79, desc[UR22][R86.64] ;  /* 0x00000016564f7981 */ /* 0x0000a4000c1e1500 */
[C---:B0-----:R-:W-:Y:S01]  /*6520*/  IMAD.WIDE R86, R3.reuse, 0x2, R220 ;  /* 0x0000000203567825 */ /* 0x041fe200078e02dc */
[----:B------:R-:W-:Y:S01]  /*6530*/  ISETP.GT.U32.AND P4, PT, R162, R4, PT ;  /* 0x00000004a200720c */ /* 0x000fe20003f84070 */
[----:B------:R-:W2:Y:S04]  /*6540*/  LDL.64 R220, [R1+0x78] ;  /* 0x0000780001dc7983 */ /* 0x000ea80000100a00 */
[----:B------:R-:W2:Y:S01]  /*6550*/  LDG.E.U16 R86, desc[UR22][R86.64] ;  /* 0x0000001656567981 */ /* 0x000ea2000c1e1500 */
[----:B------:R-:W-:-:S04]  /*6560*/  IMAD.WIDE R164, R3, 0x2, R194 ;  /* 0x0000000203a47825 */ /* 0x000fc800078e02c2 */
[C---:B------:R-:W-:Y:S02]  /*6570*/  IMAD.WIDE R82, R3.reuse, 0x2, R238 ;  /* 0x0000000203527825 */ /* 0x040fe400078e02ee */
[----:B------:R-:W2:Y:S04]  /*6580*/  LDL.64 R238, [R1+0x10] ;  /* 0x0000100001ee7983 */ /* 0x000ea80000100a00 */
[----:B------:R0:W2:Y:S01]  /*6590*/  LDG.E.U16 R87, desc[UR22][R160.64] ;  /* 0x00000016a0577981 */ /* 0x0000a2000c1e1500 */
[----:B------:R-:W-:-:S03]  /*65a0*/  IMAD.WIDE R162, R3, 0x2, R224 ;  /* 0x0000000203a27825 */ /* 0x000fc600078e02e0 */
[----:B------:R-:W2:Y:S01]  /*65b0*/  LDG.E.U16 R82, desc[UR22][R82.64] ;  /* 0x0000001652527981 */ /* 0x000ea2000c1e1500 */
[----:B------:R-:W-:-:S03]  /*65c0*/  IMAD.WIDE R168, R3, 0x2, R168 ;  /* 0x0000000203a87825 */ /* 0x000fc600078e02a8 */
[----:B------:R-:W2:Y:S01]  /*65d0*/  LDL.64 R224, [R1+0x70] ;  /* 0x0000700001e07983 */ /* 0x000ea20000100a00 */
[----:B0-----:R-:W-:-:S03]  /*65e0*/  IMAD.WIDE R160, R3, 0x2, R210 ;  /* 0x0000000203a07825 */ /* 0x001fc600078e02d2 */
[----:B------:R0:W2:Y:S04]  /*65f0*/  LDG.E.U16 R83, desc[UR22][R162.64] ;  /* 0x00000016a2537981 */ /* 0x0000a8000c1e1500 */
[----:B------:R-:W2:Y:S01]  /*6600*/  LDG.E.U16 R160, desc[UR22][R160.64] ;  /* 0x00000016a0a07981 */ /* 0x000ea2000c1e1500 */
[----:B------:R-:W-:-:S04]  /*6610*/  IMAD.WIDE R174, R3, 0x2, R174 ;  /* 0x0000000203ae7825 */ /* 0x000fc800078e02ae */
[C---:B0-----:R-:W-:Y:S02]  /*6620*/  IMAD.WIDE R162, R3.reuse, 0x2, R182 ;  /* 0x0000000203a27825 */ /* 0x041fe400078e02b6 */
[----:B------:R-:W2:Y:S04]  /*6630*/  LDG.E.U16 R174, desc[UR22][R174.64] ;  /* 0x00000016aeae7981 */ /* 0x000ea8000c1e1500 */
[----:B------:R4:W2:Y:S04]  /*6640*/  LDG.E.U16 R161, desc[UR22][R164.64] ;  /* 0x00000016a4a17981 */ /* 0x0008a8000c1e1500 */
[----:B------:R-:W2:Y:S04]  /*6650*/  LDG.E.U16 R162, desc[UR22][R162.64] ;  /* 0x00000016a2a27981 */ /* 0x000ea8000c1e1500 */
[----:B------:R-:W2:Y:S04]  /*6660*/  LDG.E.U16 R175, desc[UR22][R166.64] ;  /* 0x00000016a6af7981 */ /* 0x000ea8000c1e1500 */
[----:B------:R0:W2:Y:S01]  /*6670*/  LDG.E.U16 R163, desc[UR22][R168.64] ;  /* 0x00000016a8a37981 */ /* 0x0000a2000c1e1500 */
[----:B----4-:R-:W-:-:S03]  /*6680*/  IMAD.WIDE R164, R3, 0x2, R196 ;  /* 0x0000000203a47825 */ /* 0x010fc600078e02c4 */
[----:B------:R-:W4:Y:S04]  /*6690*/  LDL.64 R196, [R1+0xa8] ;  /* 0x0000a80001c47983 */ /* 0x000f280000100a00 */
[----:B------:R5:W4:Y:S01]  /*66a0*/  LDG.E.U16 R177, desc[UR22][R164.64] ;  /* 0x00000016a4b17981 */ /* 0x000b22000c1e1500 */
[----:B0-----:R-:W-:-:S04]  /*66b0*/  IMAD.WIDE R168, R3, 0x2, R180 ;  /* 0x0000000203a87825 */ /* 0x001fc800078e02b4 */
[C---:B-----5:R-:W-:Y:S02]  /*66c0*/  IMAD.WIDE R164, R3.reuse, 0x2, R190 ;  /* 0x0000000203a47825 */ /* 0x060fe400078e02be */
[----:B------:R-:W5:Y:S04]  /*66d0*/  LDL.64 R190, [R1+0xc8] ;  /* 0x0000c80001be7983 */ /* 0x000f680000100a00 */
[----:B------:R-:W4:Y:S01]  /*66e0*/  LDG.E.U16 R180, desc[UR22][R164.64] ;  /* 0x00000016a4b47981 */ /* 0x000f22000c1e1500 */
[----:B------:R-:W-:-:S03]  /*66f0*/  IMAD.WIDE R166, R3, 0x2, R184 ;  /* 0x0000000203a67825 */ /* 0x000fc600078e02b8 */
[----:B------:R-:W4:Y:S04]  /*6700*/  LDG.E.U16 R184, desc[UR22][R168.64] ;  /* 0x00000016a8b87981 */ /* 0x000f28000c1e1500 */
[----:B------:R3:W4:Y:S02]  /*6710*/  LDG.E.U16 R181, desc[UR22][R166.64] ;  /* 0x00000016a6b57981 */ /* 0x000724000c1e1500 */
[C---:B---3--:R-:W-:Y:S02]  /*6720*/  IMAD.WIDE R166, R3.reuse, 0x2, R204 ;  /* 0x0000000203a67825 */ /* 0x048fe400078e02cc */
[----:B------:R-:W3:Y:S02]  /*6730*/  LDL.64 R204, [R1+0x90] ;  /* 0x0000900001cc7983 */ /* 0x000ee40000100a00 */
[----:B------:R-:W-:-:S02]  /*6740*/  IMAD.WIDE R164, R3, 0x2, R212 ;  /* 0x0000000203a47825 */ /* 0x000fc400078e02d4 */
[----:B------:R-:W3:Y:S02]  /*6750*/  LDL.64 R212, [R1+0x98] ;  /* 0x0000980001d47983 */ /* 0x000ee40000100a00 */
[C---:B--2---:R-:W-:Y:S02]  /*6760*/  IMAD.WIDE R168, R3.reuse, 0x2, R200 ;  /* 0x0000000203a87825 */ /* 0x044fe400078e02c8 */
[----:B------:R-:W2:Y:S02]  /*6770*/  LDL.64 R200, [R1+0x88] ;  /* 0x0000880001c87983 */ /* 0x000ea40000100a00 */
[----:B------:R-:W-:-:S04]  /*6780*/  IMAD.WIDE R170, R3, 0x2, R170 ;  /* 0x0000000203aa7825 */ /* 0x000fc800078e02aa */
[C---:B------:R-:W-:Y:S01]  /*6790*/  IMAD.WIDE R172, R3.reuse, 0x2, R172 ;  /* 0x0000000203ac7825 */ /* 0x040fe200078e02ac */
[----:B------:R-:W2:Y:S05]  /*67a0*/  LDG.E.U16 R185, desc[UR22][R170.64] ;  /* 0x00000016aab97981 */ /* 0x000eaa000c1e1500 */
[----:B------:R-:W2:Y:S04]  /*67b0*/  LDG.E.U16 R172, desc[UR22][R172.64] ;  /* 0x00000016acac7981 */ /* 0x000ea8000c1e1500 */
[----:B------:R0:W2:Y:S02]  /*67c0*/  LDG.E.U16 R173, desc[UR22][R164.64] ;  /* 0x00000016a4ad7981 */ /* 0x0000a4000c1e1500 */
[----:B0-----:R-:W-:-:S02]  /*67d0*/  IMAD.WIDE R164, R3, 0x2, R216 ;  /* 0x0000000203a47825 */ /* 0x001fc400078e02d8 */
[----:B------:R-:W2:Y:S02]  /*67e0*/  LDL.64 R216, [R1+0x50] ;  /* 0x0000500001d87983 */ /* 0x000ea40000100a00 */
[C---:B-----5:R-:W-:Y:S02]  /*67f0*/  IMAD.WIDE R170, R3.reuse, 0x2, R190 ;  /* 0x0000000203aa7825 */ /* 0x060fe400078e02be */
[----:B------:R4:W5:Y:S04]  /*6800*/  LDG.E.U16 R191, desc[UR22][R168.64] ;  /* 0x00000016a8bf7981 */ /* 0x000968000c1e1500 */
[----:B------:R-:W5:Y:S04]  /*6810*/  LDG.E.U16 R170, desc[UR22][R170.64] ;  /* 0x00000016aaaa7981 */ /* 0x000f68000c1e1500 */
[----:B------:R0:W5:Y:S01]  /*6820*/  LDG.E.U16 R190, desc[UR22][R166.64] ;  /* 0x00000016a6be7981 */ /* 0x000162000c1e1500 */
[----:B----4-:R-:W-:-:S03]  /*6830*/  IMAD.WIDE R168, R3, 0x2, R196 ;  /* 0x0000000203a87825 */ /* 0x010fc600078e02c4 */
[----:B------:R3:W4:Y:S04]  /*6840*/  LDG.E.U16 R171, desc[UR22][R164.64] ;  /* 0x00000016a4ab7981 */ /* 0x000728000c1e1500 */
[----:B------:R-:W4:Y:S01]  /*6850*/  LDG.E.U16 R197, desc[UR22][R168.64] ;  /* 0x00000016a8c57981 */ /* 0x000f22000c1e1500 */
[----:B0-----:R-:W-:-:S03]  /*6860*/  IMAD.WIDE R166, R3, 0x2, R208 ;  /* 0x0000000203a67825 */ /* 0x001fc600078e02d0 */
[----:B------:R-:W5:Y:S04]  /*6870*/  LDL.64 R208, [R1+0x68] ;  /* 0x0000680001d07983 */ /* 0x000f680000100a00 */
[----:B------:R0:W4:Y:S01]  /*6880*/  LDG.E.U16 R196, desc[UR22][R166.64] ;  /* 0x00000016a6c47981 */ /* 0x000122000c1e1500 */
[----:B---3--:R-:W-:-:S03]  /*6890*/  IMAD.WIDE R164, R3, 0x2, R212 ;  /* 0x0000000203a47825 */ /* 0x008fc600078e02d4 */
[----:B------:R-:W3:Y:S01]  /*68a0*/  LDL.64 R212, [R1+0x48] ;  /* 0x0000480001d47983 */ /* 0x000ee20000100a00 */
[----:B0-----:R-:W-:-:S04]  /*68b0*/  IMAD.WIDE R166, R3, 0x2, R204 ;  /* 0x0000000203a67825 */ /* 0x001fc800078e02cc */
[C---:B--2---:R-:W-:Y:S02]  /*68c0*/  IMAD.WIDE R168, R3.reuse, 0x2, R200 ;  /* 0x0000000203a87825 */ /* 0x044fe400078e02c8 */
[----:B------:R0:W2:Y:S04]  /*68d0*/  LDG.E.U16 R200, desc[UR22][R164.64] ;  /* 0x00000016a4c87981 */ /* 0x0000a8000c1e1500 */
[----:B------:R-:W2:Y:S04]  /*68e0*/  LDG.E.U16 R204, desc[UR22][R168.64] ;  /* 0x00000016a8cc7981 */ /* 0x000ea8000c1e1500 */
[----:B------:R1:W2:Y:S01]  /*68f0*/  LDG.E.U16 R201, desc[UR22][R166.64] ;  /* 0x00000016a6c97981 */ /* 0x0002a2000c1e1500 */
[----:B0-----:R-:W-:-:S03]  /*6900*/  IMAD.WIDE R164, R3, 0x2, R220 ;  /* 0x0000000203a47825 */ /* 0x001fc600078e02dc */
[----:B------:R-:W4:Y:S04]  /*6910*/  LDL.64 R220, [R1+0x28] ;  /* 0x0000280001dc7983 */ /* 0x000f280000100a00 */
[----:B------:R-:W2:Y:S04]  /*6920*/  LDG.E.U16 R205, desc[UR22][R164.64] ;  /* 0x00000016a4cd7981 */ /* 0x000ea8000c1e1500 */
[----:B------:R-:W4:Y:S01]  /*6930*/  LDL.64 R164, [R1+0x58] ;  /* 0x0000580001a47983 */ /* 0x000f220000100a00 */
[----:B-1----:R-:W-:-:S03]  /*6940*/  IMAD.WIDE R166, R3, 0x2, R224 ;  /* 0x0000000203a67825 */ /* 0x002fc600078e02e0 */
[----:B------:R-:W2:Y:S01]  /*6950*/  LDL.64 R224, [R1+0x8] ;  /* 0x0000080001e07983 */ /* 0x000ea20000100a00 */
[----:B-----5:R-:W-:-:S03]  /*6960*/  IMAD.WIDE R168, R3, 0x2, R208 ;  /* 0x0000000203a87825 */ /* 0x020fc600078e02d0 */
[----:B------:R-:W5:Y:S04]  /*6970*/  LDG.E.U16 R208, desc[UR22][R166.64] ;  /* 0x00000016a6d07981 */ /* 0x000f68000c1e1500 */
[----:B------:R3:W5:Y:S02]  /*6980*/  LDG.E.U16 R209, desc[UR22][R168.64] ;  /* 0x00000016a8d17981 */ /* 0x000764000c1e1500 */
[----:B---3--:R-:W-:-:S04]  /*6990*/  IMAD.WIDE R168, R3, 0x2, R212 ;  /* 0x0000000203a87825 */ /* 0x008fc800078e02d4 */
[----:B----4-:R-:W-:-:S05]  /*69a0*/  IMAD.WIDE R164, R3, 0x2, R164 ;  /* 0x0000000203a47825 */ /* 0x010fca00078e02a4 */
[----:B------:R-:W3:Y:S04]  /*69b0*/  LDG.E.U16 R212, desc[UR22][R164.64] ;  /* 0x00000016a4d47981 */ /* 0x000ee8000c1e1500 */
[----:B------:R-:W4:Y:S01]  /*69c0*/  LDL.64 R164, [R1+0x38] ;  /* 0x0000380001a47983 */ /* 0x000f220000100a00 */
[----:B------:R-:W-:-:S03]  /*69d0*/  IMAD.WIDE R166, R3, 0x2, R216 ;  /* 0x0000000203a67825 */ /* 0x000fc600078e02d8 */
[----:B------:R0:W5:Y:S04]  /*69e0*/  LDG.E.U16 R216, desc[UR22][R168.64] ;  /* 0x00000016a8d87981 */ /* 0x000168000c1e1500 */
[----:B------:R-:W5:Y:S01]  /*69f0*/  LDG.E.U16 R213, desc[UR22][R166.64] ;  /* 0x00000016a6d57981 */ /* 0x000f62000c1e1500 */
[----:B0-----:R-:W-:-:S05]  /*6a00*/  IMAD.WIDE R168, R3, 0x2, R220 ;  /* 0x0000000203a87825 */ /* 0x001fca00078e02dc */
[----:B------:R2:W5:Y:S02]  /*6a10*/  LDG.E.U16 R221, desc[UR22][R168.64] ;  /* 0x00000016a8dd7981 */ /* 0x000564000c1e1500 */
[----:B--2---:R-:W-:-:S05]  /*6a20*/  IMAD.WIDE R168, R3, 0x2, R224 ;  /* 0x0000000203a87825 */ /* 0x004fca00078e02e0 */
[----:B------:R0:W2:Y:S01]  /*6a30*/  LDG.E.U16 R228, desc[UR22][R168.64] ;  /* 0x00000016a8e47981 */ /* 0x0000a2000c1e1500 */
[----:B------:R-:W-:-:S05]  /*6a40*/  IMAD.WIDE R166, R3, 0x2, R242 ;  /* 0x0000000203a67825 */ /* 0x000fca00078e02f2 */
[----:B------:R1:W2:Y:S01]  /*6a50*/  LDG.E.U16 R220, desc[UR22][R166.64] ;  /* 0x00000016a6dc7981 */ /* 0x0002a2000c1e1500 */
[----:B0-----:R-:W-:-:S05]  /*6a60*/  IMAD.WIDE R168, R3, 0x2, R246 ;  /* 0x0000000203a87825 */ /* 0x001fca00078e02f6 */
[----:B------:R0:W2:Y:S01]  /*6a70*/  LDG.E.U16 R234, desc[UR22][R168.64] ;  /* 0x00000016a8ea7981 */ /* 0x0000a2000c1e1500 */
[----:B-1----:R-:W-:-:S05]  /*6a80*/  IMAD.WIDE R166, R3, 0x2, R238 ;  /* 0x0000000203a67825 */ /* 0x002fca00078e02ee */
[----:B------:R-:W2:Y:S01]  /*6a90*/  LDG.E.U16 R225, desc[UR22][R166.64] ;  /* 0x00000016a6e17981 */ /* 0x000ea2000c1e1500 */
[----:B0-----:R-:W-:-:S05]  /*6aa0*/  IMAD.WIDE R168, R3, 0x2, R214 ;  /* 0x0000000203a87825 */ /* 0x001fca00078e02d6 */
[----:B------:R0:W2:Y:S02]  /*6ab0*/  LDG.E.U16 R239, desc[UR22][R168.64] ;  /* 0x00000016a8ef7981 */ /* 0x0000a4000c1e1500 */
[----:B0-----:R-:W-:-:S05]  /*6ac0*/  IMAD.WIDE R168, R3, 0x2, R198 ;  /* 0x0000000203a87825 */ /* 0x001fca00078e02c6 */
[----:B------:R0:W2:Y:S02]  /*6ad0*/  LDG.E.U16 R242, desc[UR22][R168.64] ;  /* 0x00000016a8f27981 */ /* 0x0000a4000c1e1500 */
[----:B0-----:R-:W-:-:S06]  /*6ae0*/  IMAD.WIDE R168, R3, 0x2, R186 ;  /* 0x0000000203a87825 */ /* 0x001fcc00078e02ba */
[----:B------:R-:W2:Y:S01]  /*6af0*/  LDG.E.U16 R168, desc[UR22][R168.64] ;  /* 0x00000016a8a87981 */ /* 0x000ea2000c1e1500 */
[----:B------:R-:W-:-:S05]  /*6b00*/  IMAD.WIDE R166, R3, 0x2, R248 ;  /* 0x0000000203a67825 */ /* 0x000fca00078e02f8 */
[----:B------:R0:W2:Y:S02]  /*6b10*/  LDG.E.U16 R232, desc[UR22][R166.64] ;  /* 0x00000016a6e87981 */ /* 0x0000a4000c1e1500 */
[----:B0-----:R-:W-:-:S05]  /*6b20*/  IMAD.WIDE R166, R3, 0x2, R218 ;  /* 0x0000000203a67825 */ /* 0x001fca00078e02da */
[----:B------:R0:W2:Y:S02]  /*6b30*/  LDG.E.U16 R238, desc[UR22][R166.64] ;  /* 0x00000016a6ee7981 */ /* 0x0000a4000c1e1500 */
[----:B0-----:R-:W-:-:S04]  /*6b40*/  IMAD.WIDE R166, R3, 0x2, R202 ;  /* 0x0000000203a67825 */ /* 0x001fc800078e02ca */
[----:B----4-:R-:W-:-:S05]  /*6b50*/  IMAD.WIDE R164, R3, 0x2, R164 ;  /* 0x0000000203a47825 */ /* 0x010fca00078e02a4 */
[----:B------:R0:W4:Y:S02]  /*6b60*/  LDG.E.U16 R217, desc[UR22][R164.64] ;  /* 0x00000016a4d97981 */ /* 0x000124000c1e1500 */
[C---:B0-----:R-:W-:Y:S02]  /*6b70*/  IMAD.WIDE R164, R3.reuse, 0x2, R240 ;  /* 0x0000000203a47825 */ /* 0x041fe400078e02f0 */
[----:B------:R-:W2:Y:S04]  /*6b80*/  LDG.E.U16 R241, desc[UR22][R166.64] ;  /* 0x00000016a6f17981 */ /* 0x000ea8000c1e1500 */
[----:B------:R0:W5:Y:S02]  /*6b90*/  LDG.E.U16 R224, desc[UR22][R164.64] ;  /* 0x00000016a4e07981 */ /* 0x000164000c1e1500 */
[----:B0-----:R-:W-:-:S05]  /*6ba0*/  IMAD.WIDE R164, R3, 0x2, R250 ;  /* 0x0000000203a47825 */ /* 0x001fca00078e02fa */
[----:B------:R0:W2:Y:S02]  /*6bb0*/  LDG.E.U16 R230, desc[UR22][R164.64] ;  /* 0x00000016a4e67981 */ /* 0x0000a4000c1e1500 */
        /* <DEDUP_REMOVED lines=8> */
[----:B0-----:R-:W-:-:S06]  /*6c40*/  IMAD.WIDE R164, R3, 0x2, R152 ;  /* 0x0000000203a47825 */ /* 0x001fcc00078e0298 */
[----:B------:R0:W2:Y:S02]  /*6c50*/  LDG.E.U16 R164, desc[UR22][R164.64] ;  /* 0x00000016a4a47981 */ /* 0x0000a4000c1e1500 */
[----:B0-----:R-:W-:-:S04]  /*6c60*/  FMNMX R165, R15, R14, !PT ;  /* 0x0000000e0fa57209 */ /* 0x001fc80007800000 */
[----:B------:R-:W-:-:S04]  /*6c70*/  FMNMX R165, R20, R165, !PT ;  /* 0x000000a514a57209 */ /* 0x000fc80007800000 */
        /* <DEDUP_REMOVED lines=16> */
[----:B------:R-:W-:Y:S01]  /*6d80*/  FMNMX R165, R46, R165, !PT ;  /* 0x000000a52ea57209 */ /* 0x000fe20007800000 */
[----:B------:R-:W-:-:S03]  /*6d90*/  IMAD.WIDE R166, R3, 0x2, R188 ;  /* 0x0000000203a67825 */ /* 0x000fc600078e02bc */
[----:B------:R-:W-:Y:S02]  /*6da0*/  FMNMX R165, R45, R165, !PT ;  /* 0x000000a52da57209 */ /* 0x000fe40007800000 */
[----:B------:R0:W2:Y:S02]  /*6db0*/  LDG.E.U16 R244, desc[UR22][R166.64] ;  /* 0x00000016a6f47981 */ /* 0x0000a4000c1e1500 */
[----:B------:R-:W-:-:S04]  /*6dc0*/  FMNMX R165, R48, R165, !PT ;  /* 0x000000a530a57209 */ /* 0x000fc80007800000 */
[----:B------:R-:W-:Y:S01]  /*6dd0*/  FMNMX R165, R50, R165, !PT ;  /* 0x000000a532a57209 */ /* 0x000fe20007800000 */
[----:B0-----:R-:W-:-:S03]  /*6de0*/  IMAD.WIDE R166, R3, 0x2, R154 ;  /* 0x0000000203a67825 */ /* 0x001fc600078e029a */
[----:B------:R-:W-:-:S03]  /*6df0*/  FMNMX R165, R51, R165, !PT ;  /* 0x000000a533a57209 */ /* 0x000fc60007800000 */
[----:B------:R-:W2:Y:S01]  /*6e00*/  LDG.E.U16 R166, desc[UR22][R166.64] ;  /* 0x00000016a6a67981 */ /* 0x000ea2000c1e1500 */
[----:B------:R-:W-:Y:S01]  /*6e10*/  FMNMX R165, R54, R165, !PT ;  /* 0x000000a536a57209 */ /* 0x000fe20007800000 */
[----:B------:R-:W-:Y:S03]  /*6e20*/  BAR.SYNC.DEFER_BLOCKING 0x0 ;  /* 0x0000000000007b1d */ /* 0x000fe60000010000 */
[----:B------:R-:W-:-:S04]  /*6e30*/  FMNMX R165, R55, R165, !PT ;  /* 0x000000a537a57209 */ /* 0x000fc80007800000 */
[----:B------:R-:W-:-:S04]  /*6e40*/  FMNMX R165, R58, R165, !PT ;  /* 0x000000a53aa57209 */ /* 0x000fc80007800000 */
[----:B------:R-:W-:-:S04]  /*6e50*/  FMNMX R165, R59, R165, !PT ;  /* 0x000000a53ba57209 */ /* 0x000fc80007800000 */
[----:B------:R-:W-:-:S04]  /*6e60*/  FMNMX R165, R62, R165, !PT ;  /* 0x000000a53ea57209 */ /* 0x000fc80007800000 */
[----:B------:R-:W-:Y:S01]  /*6e70*/  FMNMX R165, R63, R165, !PT ;  /* 0x000000a53fa57209 */ /* 0x000fe20007800000 */
[----:B------:R0:W-:Y:S03]  /*6e80*/  STS.U16 [R12+UR20+0x8000], R70 ;  /* 0x008000460c007988 */ /* 0x0001e60008000414 */
[----:B0-----:R-:W-:-:S04]  /*6e90*/  FMNMX R70, R66, R165, !PT ;  /* 0x000000a542467209 */ /* 0x001fc80007800000 */
[----:B------:R-:W-:Y:S01]  /*6ea0*/  FMNMX R70, R67, R70, !PT ;  /* 0x0000004643467209 */ /* 0x000fe20007800000 */
[----:B------:R-:W-:Y:S04]  /*6eb0*/  STS.U16 [R12+UR20+0x8400], R74 ;  /* 0x0084004a0c007988 */ /* 0x000fe80008000414 */
[----:B------:R-:W0:Y:S01]  /*6ec0*/  SHFL.BFLY PT, R74, R70, 0x2, 0x1f ;  /* 0x0c401f00464a7f89 */ /* 0x000e2200000e0000 */
[----:B------:R-:W-:-:S03]  /*6ed0*/  FMUL R52, R52, UR44 ;  /* 0x0000002c34347c20 */ /* 0x000fc60008400000 */
[----:B------:R1:W-:Y:S02]  /*6ee0*/  STS.U16 [R12+UR20+0x8800], R75 ;  /* 0x0088004b0c007988 */ /* 0x0003e40008000414 */
[----:B------:R-:W-:Y:S02]  /*6ef0*/  FSEL R52, R52, -INF , !P6 ;  /* 0xff80000034347808 */ /* 0x000fe40007000000 */
[----:B------:R-:W-:Y:S01]  /*6f00*/  STS.U16 [R12+UR20+0x8c00], R78 ;  /* 0x008c004e0c007988 */ /* 0x000fe20008000414 */
[----:B------:R-:W-:-:S03]  /*6f10*/  ISETP.GT.U32.AND P6, PT, R233, R4, PT ;  /* 0x00000004e900720c */ /* 0x000fc60003fc4070 */
[----:B------:R-:W-:Y:S04]  /*6f20*/  STS.U16 [R12+UR20+0x9000], R79 ;  /* 0x0090004f0c007988 */ /* 0x000fe80008000414 */
[----:B------:R-:W-:Y:S04]  /*6f30*/  STS.U16 [R12+UR20+0x9400], R82 ;  /* 0x009400520c007988 */ /* 0x000fe80008000414 */
[----:B------:R-:W-:Y:S01]  /*6f40*/  STS.U16 [R12+UR20+0x9800], R83 ;  /* 0x009800530c007988 */ /* 0x000fe20008000414 */
[----:B0-----:R-:W-:-:S03]  /*6f50*/  FMNMX R70, R70, R74, !PT ;  /* 0x0000004a46467209 */ /* 0x001fc60007800000 */
        /* <DEDUP_REMOVED lines=8> */
[----:B------:R-:W-:Y:S01]  /*6fe0*/  STS.U16 [R12+UR20+0xbc00], R162 ;  /* 0x00bc00a20c007988 */ /* 0x000fe20008000414 */
[----:B------:R-:W-:-:S03]  /*6ff0*/  FMUL R49, R49, UR44 ;  /* 0x0000002c31317c20 */ /* 0x000fc60008400000 */
[----:B------:R-:W0:Y:S01]  /*7000*/  SHFL.BFLY PT, R12, R70, 0x1, 0x1f ;  /* 0x0c201f00460c7f89 */ /* 0x000e2200000e0000 */
[----:B------:R-:W-:Y:S01]  /*7010*/  FMUL R53, R53, UR44 ;  /* 0x0000002c35357c20 */ /* 0x000fe20008400000 */
[----:B------:R-:W-:Y:S01]  /*7020*/  FMUL R56, R56, UR44 ;  /* 0x0000002c38387c20 */ /* 0x000fe20008400000 */
[----:B------:R-:W-:Y:S02]  /*7030*/  ISETP.GT.U32.AND.EX P1, PT, R229, RZ, PT, P1 ;  /* 0x000000ffe500720c */ /* 0x000fe40003f24110 */
[----:B------:R-:W-:Y:S02]  /*7040*/  ISETP.GT.U32.AND.EX P6, PT, R7, RZ, PT, P6 ;  /* 0x000000ff0700720c */ /* 0x000fe40003fc4160 */
[----:B------:R-:W-:Y:S02]  /*7050*/  FSEL R49, R49, -INF , !P0 ;  /* 0xff80000031317808 */ /* 0x000fe40004000000 */
[----:B------:R-:W-:Y:S02]  /*7060*/  FSEL R53, R53, -INF , !P1 ;  /* 0xff80000035357808 */ /* 0x000fe40004800000 */
[----:B------:R-:W-:-:S02]  /*7070*/  FSEL R56, R56, -INF , !P6 ;  /* 0xff80000038387808 */ /* 0x000fc40007000000 */
[-C--:B------:R-:W-:Y:S02]  /*7080*/  ISETP.GT.U32.AND P0, PT, R237, R4.reuse, PT ;  /* 0x00000004ed00720c */ /* 0x080fe40003f04070 */
[-C--:B------:R-:W-:Y:S02]  /*7090*/  ISETP.GT.U32.AND P1, PT, R235, R4.reuse, PT ;  /* 0x00000004eb00720c */ /* 0x080fe40003f24070 */
[----:B------:R-:W-:Y:S01]  /*70a0*/  ISETP.GT.U32.AND P6, PT, R231, R4, PT ;  /* 0x00000004e700720c */ /* 0x000fe20003fc4070 */
[----:B------:R-:W-:Y:S01]  /*70b0*/  FMUL R57, R57, UR44 ;  /* 0x0000002c39397c20 */ /* 0x000fe20008400000 */
[C---:B------:R-:W-:Y:S02]  /*70c0*/  ISETP.GT.U32.AND.EX P4, PT, R7.reuse, RZ, PT, P4 ;  /* 0x000000ff0700720c */ /* 0x040fe40003f84140 */
[C---:B------:R-:W-:Y:S02]  /*70d0*/  ISETP.GT.U32.AND.EX P2, PT, R7.reuse, RZ, PT, P2 ;  /* 0x000000ff0700720c */ /* 0x040fe40003f44120 */
[----:B------:R-:W-:-:S02]  /*70e0*/  ISETP.GT.U32.AND.EX P5, PT, R7, RZ, PT, P5 ;  /* 0x000000ff0700720c */ /* 0x000fc40003fa4150 */
[C---:B------:R-:W-:Y:S02]  /*70f0*/  ISETP.GT.U32.AND.EX P3, PT, R7.reuse, RZ, PT, P3 ;  /* 0x000000ff0700720c */ /* 0x040fe40003f64130 */
[C---:B------:R-:W-:Y:S02]  /*7100*/  ISETP.GT.U32.AND.EX P0, PT, R7.reuse, RZ, PT, P0 ;  /* 0x000000ff0700720c */ /* 0x040fe40003f04100 */
[C---:B------:R-:W-:Y:S02]  /*7110*/  ISETP.GT.U32.AND.EX P1, PT, R7.reuse, RZ, PT, P1 ;  /* 0x000000ff0700720c */ /* 0x040fe40003f24110 */
[----:B------:R-:W-:Y:S02]  /*7120*/  ISETP.GT.U32.AND.EX P6, PT, R7, RZ, PT, P6 ;  /* 0x000000ff0700720c */ /* 0x000fe40003fc4160 */
[----:B------:R-:W-:Y:S01]  /*7130*/  SHF.R.U32.HI R7, RZ, 0xf, R47 ;  /* 0x0000000fff077819 */ /* 0x000fe2000001162f */
[----:B------:R-:W-:Y:S01]  /*7140*/  FMUL R74, R60, UR44 ;  /* 0x0000002c3c4a7c20 */ /* 0x000fe20008400000 */
[----:B------:R-:W-:-:S02]  /*7150*/  FSEL R57, R57, -INF , !P6 ;  /* 0xff80000039397808 */ /* 0x000fc40007000000 */
[----:B------:R-:W-:Y:S02]  /*7160*/  LOP3.LUT P6, RZ, R7, 0x1, RZ, 0xc0, !PT ;  /* 0x0000000107ff7812 */ /* 0x000fe400078cc0ff */
[--C-:B------:R-:W-:Y:S02]  /*7170*/  SHF.R.U32.HI R7, RZ, 0xe, R47.reuse ;  /* 0x0000000eff077819 */ /* 0x100fe4000001162f */
[----:B------:R-:W-:Y:S02]  /*7180*/  FSEL R74, R74, -INF , !P1 ;  /* 0xff8000004a4a7808 */ /* 0x000fe40004800000 */
[----:B------:R-:W-:Y:S01]  /*7190*/  LOP3.LUT P1, RZ, R7, 0x1, RZ, 0xc0, !PT ;  /* 0x0000000107ff7812 */ /* 0x000fe2000782c0ff */
[----:B-1----:R-:W-:Y:S01]  /*71a0*/  FMUL R75, R61, UR44 ;  /* 0x0000002c3d4b7c20 */ /* 0x002fe20008400000 */
[----:B0-----:R-:W-:Y:S02]  /*71b0*/  FMNMX R7, R70, R12, !PT ;  /* 0x0000000c46077209 */ /* 0x001fe40007800000 */
[----:B------:R-:W-:-:S02]  /*71c0*/  SHF.R.U32.HI R12, RZ, 0xb, R47 ;  /* 0x0000000bff0c7819 */ /* 0x000fc4000001162f */
[----:B------:R-:W-:Y:S01]  /*71d0*/  FMNMX R7, R7, R5, !PT ;  /* 0x0000000507077209 */ /* 0x000fe20007800000 */
[----:B------:R-:W-:Y:S01]  /*71e0*/  FMUL R78, R64, UR44 ;  /* 0x0000002c404e7c20 */ /* 0x000fe20008400000 */
[----:B------:R-:W-:Y:S02]  /*71f0*/  FSEL R75, R75, -INF , !P0 ;  /* 0xff8000004b4b7808 */ /* 0x000fe40004000000 */
[----:B------:R-:W-:Y:S01]  /*7200*/  LOP3.LUT P0, RZ, R12, 0x1, RZ, 0xc0, !PT ;  /* 0x000000010cff7812 */ /* 0x000fe2000780c0ff */
[----:B------:R-:W-:Y:S01]  /*7210*/  FADD R15, R15, -R7 ;  /* 0x800000070f0f7221 */ /* 0x000fe20000000000 */
[--C-:B------:R-:W-:Y:S01]  /*7220*/  SHF.R.U32.HI R12, RZ, 0xa, R47.reuse ;  /* 0x0000000aff0c7819 */ /* 0x100fe2000001162f */
[----:B------:R-:W-:Y:S01]  /*7230*/  FMUL R82, R65, UR44 ;  /* 0x0000002c41527c20 */ /* 0x000fe20008400000 */
[----:B------:R-:W-:Y:S02]  /*7240*/  FSEL R78, R78, -INF , !P3 ;  /* 0xff8000004e4e7808 */ /* 0x000fe40005800000 */
[----:B------:R-:W-:Y:S01]  /*7250*/  LOP3.LUT P3, RZ, R12, 0x1, RZ, 0xc0, !PT ;  /* 0x000000010cff7812 */ /* 0x000fe2000786c0ff */
[----:B------:R-:W-:Y:S01]  /*7260*/  FMUL R12, R15, 1.4426950216293334961 ;  /* 0x3fb8aa3b0f0c7820 */ /* 0x000fe20000400000 */
[----:B------:R-:W-:Y:S01]  /*7270*/  SHF.R.U32.HI R15, RZ, 0x7, R47 ;  /* 0x00000007ff0f7819 */ /* 0x000fe2000001162f */
[----:B------:R-:W-:Y:S01]  /*7280*/  FMUL R86, R68, UR44 ;  /* 0x0000002c44567c20 */ /* 0x000fe20008400000 */
[----:B------:R-:W-:-:S02]  /*7290*/  FSEL R82, R82, -INF , !P5 ;  /* 0xff80000052527808 */ /* 0x000fc40006800000 */
        /* <DEDUP_REMOVED lines=12> */
[----:B------:R-:W-:Y:S02]  /*7360*/  SHF.R.U32.HI R20, RZ, 0x2, R47 ;  /* 0x00000002ff147819 */ /* 0x000fe4000001162f */
[----:B------:R-:W-:Y:S02]  /*7370*/  FSEL R47, R72, -INF , !P6 ;  /* 0xff800000482f7808 */ /* 0x000fe40007000000 */
[----:B------:R-:W-:Y:S01]  /*7380*/  LOP3.LUT P6, RZ, R20, 0x1, RZ, 0xc0, !PT ;  /* 0x0000000114ff7812 */ /* 0x000fe200078cc0ff */
[----:B------:R-:W-:Y:S01]  /*7390*/  FMUL R20, R24, 1.4426950216293334961 ;  /* 0x3fb8aa3b18147820 */ /* 0x000fe20000400000 */
[----:B------:R-:W-:-:S04]  /*73a0*/  FMNMX R24, R18, R13, !PT ;  /* 0x0000000d12187209 */ /* 0x000fc80007800000 */
[----:B------:R-:W-:-:S04]  /*73b0*/  FMNMX R24, R16, R24, !PT ;  /* 0x0000001810187209 */ /* 0x000fc80007800000 */
[----:B------:R-:W-:-:S04]  /*73c0*/  FMNMX R24, R17, R24, !PT ;  /* 0x0000001811187209 */ /* 0x000fc80007800000 */
[----:B------:R-:W-:-:S04]  /*73d0*/  FMNMX R60, R21, R24, !PT ;  /* 0x00000018153c7209 */ /* 0x000fc80007800000 */
[----:B------:R-:W-:-:S04]  /*73e0*/  FMNMX R60, R22, R60, !PT ;  /* 0x0000003c163c7209 */ /* 0x000fc80007800000 */
[----:B------:R-:W-:Y:S01]  /*73f0*/  FMNMX R60, R25, R60, !PT ;  /* 0x0000003c193c7209 */ /* 0x000fe20007800000 */
[----:B------:R-:W-:-:S03]  /*7400*/  FADD R26, R26, -R7 ;  /* 0x800000071a1a7221 */ /* 0x000fc60000000000 */
[----:B------:R-:W-:Y:S01]  /*7410*/  FMNMX R60, R28, R60, !PT ;  /* 0x0000003c1c3c7209 */ /* 0x000fe20007800000 */
[----:B------:R-:W-:Y:S01]  /*7420*/  FMUL R26, R26, 1.4426950216293334961 ;  /* 0x3fb8aa3b1a1a7820 */ /* 0x000fe20000400000 */
[--C-:B------:R-:W-:Y:S02]  /*7430*/  FADD R27, R27, -R7.reuse ;  /* 0x800000071b1b7221 */ /* 0x100fe40000000000 */
[----:B------:R-:W-:Y:S01]  /*7440*/  FMNMX R60, R29, R60, !PT ;  /* 0x0000003c1d3c7209 */ /* 0x000fe20007800000 */
[----:B------:R-:W-:Y:S01]  /*7450*/  FADD R30, R30, -R7 ;  /* 0x800000071e1e7221 */ /* 0x000fe20000000000 */
[----:B------:R0:W-:Y:S02]  /*7460*/  MUFU.EX2 R24, R26 ;  /* 0x0000001a00187308 */ /* 0x0001e40000000800 */
[----:B------:R-:W-:Y:S01]  /*7470*/  FMNMX R60, R32, R60, !PT ;  /* 0x0000003c203c7209 */ /* 0x000fe20007800000 */
[----:B0-----:R-:W-:Y:S01]  /*7480*/  FMUL R26, R27, 1.4426950216293334961 ;  /* 0x3fb8aa3b1b1a7820 */ /* 0x001fe20000400000 */
[----:B------:R-:W-:-:S02]  /*7490*/  FMUL R27, R30, 1.4426950216293334961 ;  /* 0x3fb8aa3b1e1b7820 */ /* 0x000fc40000400000 */
[----:B------:R-:W-:-:S04]  /*74a0*/  FMNMX R30, R33, R60, !PT ;  /* 0x0000003c211e7209 */ /* 0x000fc80007800000 */
        /* <DEDUP_REMOVED lines=8> */
[----:B------:R-:W-:-:S03]  /*7530*/  FMUL R37, R37, 1.4426950216293334961 ;  /* 0x3fb8aa3b25257820 */ /* 0x000fc60000400000 */
[----:B------:R-:W-:Y:S01]  /*7540*/  FMNMX R30, R74, R30, !PT ;  /* 0x0000001e4a1e7209 */ /* 0x000fe20007800000 */
[----:B------:R0:W-:Y:S03]  /*7550*/  MUFU.EX2 R65, R37 ;  /* 0x0000002500417308 */ /* 0x0001e60000000800 */
[----:B------:R-:W-:Y:S01]  /*7560*/  FMNMX R30, R75, R30, !PT ;  /* 0x0000001e4b1e7209 */ /* 0x000fe20007800000 */
[----:B------:R-:W-:-:S03]  /*7570*/  FADD R31, R31, -R7 ;  /* 0x800000071f1f7221 */ /* 0x000fc60000000000 */
[----:B0-----:R-:W-:Y:S01]  /*7580*/  FMNMX R37, R78, R30, !PT ;  /* 0x0000001e4e257209 */ /* 0x001fe20007800000 */
[----:B------:R-:W-:-:S03]  /*7590*/  FMUL R31, R31, 1.4426950216293334961 ;  /* 0x3fb8aa3b1f1f7820 */ /* 0x000fc60000400000 */
[----:B------:R-:W-:Y:S01]  /*75a0*/  FMNMX R37, R82, R37, !PT ;  /* 0x0000002552257209 */ /* 0x000fe20007800000 */
[----:B------:R0:W-:Y:S01]  /*75b0*/  MUFU.EX2 R60, R31 ;  /* 0x0000001f003c7308 */ /* 0x0001e20000000800 */
[--C-:B------:R-:W-:Y:S02]  /*75c0*/  FADD R36, R36, -R7.reuse ;  /* 0x8000000724247221 */ /* 0x100fe40000000000 */
[----:B------:R-:W-:Y:S01]  /*75d0*/  FMNMX R37, R86, R37, !PT ;  /* 0x0000002556257209 */ /* 0x000fe20007800000 */
[----:B------:R-:W-:Y:S01]  /*75e0*/  FADD R35, R35, -R7 ;  /* 0x8000000723237221 */ /* 0x000fe20000000000 */
[----:B------:R-:W-:Y:S02]  /*75f0*/  FMUL R36, R36, 1.4426950216293334961 ;  /* 0x3fb8aa3b24247820 */ /* 0x000fe40000400000 */
[----:B------:R-:W-:Y:S01]  /*7600*/  FMNMX R37, R87, R37, !PT ;  /* 0x0000002557257209 */ /* 0x000fe20007800000 */
[----:B0-----:R-:W-:Y:S01]  /*7610*/  FMUL R31, R73, UR44 ;  /* 0x0000002c491f7c20 */ /* 0x001fe20008400000 */
[----:B------:R-:W-:-:S02]  /*7620*/  FMUL R30, R76, UR44 ;  /* 0x0000002c4c1e7c20 */ /* 0x000fc40008400000 */
[----:B------:R-:W-:Y:S01]  /*7630*/  FMNMX R37, R47, R37, !PT ;  /* 0x000000252f257209 */ /* 0x000fe20007800000 */
[----:B------:R-:W-:Y:S01]  /*7640*/  FMUL R35, R35, 1.4426950216293334961 ;  /* 0x3fb8aa3b23237820 */ /* 0x000fe20000400000 */
[----:B------:R-:W-:Y:S01]  /*7650*/  FSEL R31, R31, -INF , !P1 ;  /* 0xff8000001f1f7808 */ /* 0x000fe20004800000 */
[----:B------:R0:W-:Y:S01]  /*7660*/  MUFU.EX2 R64, R36 ;  /* 0x0000002400407308 */ /* 0x0001e20000000800 */
[--C-:B------:R-:W-:Y:S01]  /*7670*/  FADD R39, R39, -R7.reuse ;  /* 0x8000000727277221 */ /* 0x100fe20000000000 */
[----:B------:R-:W-:Y:S01]  /*7680*/  FADD R69, R40, -R7 ;  /* 0x8000000728457221 */ /* 0x000fe20000000000 */
[----:B------:R-:W-:Y:S02]  /*7690*/  FSEL R30, R30, -INF , !P0 ;  /* 0xff8000001e1e7808 */ /* 0x000fe40004000000 */
[----:B------:R-:W-:Y:S01]  /*76a0*/  FMNMX R40, R31, R37, !PT ;  /* 0x000000251f287209 */ /* 0x000fe20007800000 */
[----:B------:R-:W-:Y:S01]  /*76b0*/  FMUL R39, R39, 1.4426950216293334961 ;  /* 0x3fb8aa3b27277820 */ /* 0x000fe20000400000 */
[----:B0-----:R-:W-:Y:S01]  /*76c0*/  FMUL R36, R77, UR44 ;  /* 0x0000002c4d247c20 */ /* 0x001fe20008400000 */
[----:B------:R0:W-:Y:S01]  /*76d0*/  MUFU.EX2 R61, R35 ;  /* 0x00000023003d7308 */ /* 0x0001e20000000800 */
[----:B------:R-:W-:-:S03]  /*76e0*/  FMNMX R40, R30, R40, !PT ;  /* 0x000000281e287209 */ /* 0x000fc60007800000 */
[----:B------:R-:W-:Y:S01]  /*76f0*/  FSEL R36, R36, -INF , !P3 ;  /* 0xff80000024247808 */ /* 0x000fe20005800000 */
[----:B------:R-:W-:Y:S01]  /*7700*/  FADD R70, R41, -R7 ;  /* 0x8000000729467221 */ /* 0x000fe20000000000 */
[----:B0-----:R-:W-:Y:S02]  /*7710*/  FMUL R35, R80, UR44 ;  /* 0x0000002c50237c20 */ /* 0x001fe40008400000 */
[----:B------:R0:W-:Y:S01]  /*7720*/  MUFU.EX2 R68, R39 ;  /* 0x0000002700447308 */ /* 0x0001e20000000800 */
[----:B------:R-:W-:Y:S02]  /*7730*/  FMNMX R41, R36, R40, !PT ;  /* 0x0000002824297209 */ /* 0x000fe40007800000 */
[----:B------:R-:W-:Y:S01]  /*7740*/  FSEL R35, R35, -INF , !P5 ;  /* 0xff80000023237808 */ /* 0x000fe20006800000 */
[----:B------:R-:W-:Y:S01]  /*7750*/  FMUL R37, R84, UR44 ;  /* 0x0000002c54257c20 */ /* 0x000fe20008400000 */
[----:B0-----:R-:W-:Y:S02]  /*7760*/  FMUL R39, R81, UR44 ;  /* 0x0000002c51277c20 */ /* 0x001fe40008400000 */
[----:B------:R-:W-:Y:S01]  /*7770*/  FMNMX R41, R35, R41, !PT ;  /* 0x0000002923297209 */ /* 0x000fe20007800000 */
[----:B------:R-:W-:-:S02]  /*7780*/  FMUL R40, R85, UR44 ;  /* 0x0000002c55287c20 */ /* 0x000fc40008400000 */
[----:B------:R-:W-:Y:S02]  /*7790*/  FSEL R39, R39, -INF , !P2 ;  /* 0xff80000027277808 */ /* 0x000fe40005000000 */
[----:B------:R-:W-:Y:S02]  /*77a0*/  FSEL R37, R37, -INF , !P4 ;  /* 0xff80000025257808 */ /* 0x000fe40006000000 */
[----:B------:R-:W-:Y:S02]  /*77b0*/  FMNMX R41, R39, R41, !PT ;  /* 0x0000002927297209 */ /* 0x000fe40007800000 */
[----:B------:R-:W-:Y:S02]  /*77c0*/  FSEL R40, R40, -INF , !P6 ;  /* 0xff80000028287808 */ /* 0x000fe40007000000 */
[----:B------:R-:W-:-:S04]  /*77d0*/  FMNMX R41, R37, R41, !PT ;  /* 0x0000002925297209 */ /* 0x000fc80007800000 */
[----:B------:R-:W-:Y:S01]  /*77e0*/  FMNMX R41, R40, R41, !PT ;  /* 0x0000002928297209 */ /* 0x000fe20007800000 */
[----:B------:R-:W-:-:S04]  /*77f0*/  FADD R72, R42, -R7 ;  /* 0x800000072a487221 */ /* 0x000fc80000000000 */
[----:B------:R-:W0:Y:S02]  /*7800*/  SHFL.BFLY PT, R42, R41, 0x2, 0x1f ;  /* 0x0c401f00292a7f89 */ /* 0x000e2400000e0000 */
[----:B0-----:R-:W-:-:S05]  /*7810*/  FMNMX R41, R41, R42, !PT ;  /* 0x0000002a29297209 */ /* 0x001fca0007800000 */
[----:B------:R-:W0:Y:S04]  /*7820*/  SHFL.BFLY PT, R42, R41, 0x1, 0x1f ;  /* 0x0c201f00292a7f89 */ /* 0x000e2800000e0000 */
[----:B------:R-:W-:Y:S04]  /*7830*/  STS.U16 [R11+UR20+0x8100], R71 ;  /* 0x008100470b007988 */ /* 0x000fe80008000414 */
[----:B------:R-:W-:Y:S01]  /*7840*/  STS.U16 [R11+UR20+0x8500], R175 ;  /* 0x008500af0b007988 */ /* 0x000fe20008000414 */
[----:B0-----:R-:W-:Y:S01]  /*7850*/  FMNMX R42, R41, R42, !PT ;  /* 0x0000002a292a7209 */ /* 0x001fe20007800000 */
[----:B------:R-:W-:-:S03]  /*7860*/  FADD R41, R67, -R7 ;  /* 0x8000000743297221 */ /* 0x000fc60000000000 */
[----:B------:R-:W-:Y:S01]  /*7870*/  FMNMX R67, R42, R9, !PT ;  /* 0x000000092a437209 */ /* 0x000fe20007800000 */
[----:B------:R-:W-:Y:S01]  /*7880*/  FMUL R41, R41, 1.4426950216293334961 ;  /* 0x3fb8aa3b29297820 */ /* 0x000fe20000400000 */
[----:B------:R-:W-:-:S03]  /*7890*/  FADD R42, -R7, R5 ;  /* 0x00000005072a7221 */ /* 0x000fc60000000100 */
[----:B------:R0:W-:Y:S01]  /*78a0*/  MUFU.EX2 R5, R41 ;  /* 0x0000002900057308 */ /* 0x0001e20000000800 */
[----:B------:R-:W-:Y:S01]  /*78b0*/  FMUL R42, R42, 1.4426950216293334961 ;  /* 0x3fb8aa3b2a2a7820 */ /* 0x000fe20000400000 */
[----:B------:R-:W-:Y:S01]  /*78c0*/  STS.U16 [R11+UR20+0x8900], R180 ;  /* 0x008900b40b007988 */ /* 0x000fe20008000414 */
[----:B0-----:R-:W-:-:S03]  /*78d0*/  FADD R41, R18, -R67 ;  /* 0x8000004312297221 */ /* 0x001fc60000000000 */
[----:B------:R-:W-:Y:S02]  /*78e0*/  STS.U16 [R11+UR20+0x8d00], R185 ;  /* 0x008d00b90b007988 */ /* 0x000fe40008000414 */
[----:B------:R0:W1:Y:S01]  /*78f0*/  MUFU.EX2 R18, R42 ;  /* 0x0000002a00127308 */ /* 0x0000620000000800 */
[----:B------:R-:W-:Y:S01]  /*7900*/  FMUL R41, R41, 1.4426950216293334961 ;  /* 0x3fb8aa3b29297820 */ /* 0x000fe20000400000 */
[----:B------:R-:W-:Y:S01]  /*7910*/  STS.U16 [R11+UR20+0x9100], R190 ;  /* 0x009100be0b007988 */ /* 0x000fe20008000414 */
[----:B------:R-:W-:-:S03]  /*7920*/  FADD R28, R28, -R67 ;  /* 0x800000431c1c7221 */ /* 0x000fc60000000000 */
[----:B------:R-:W-:Y:S01]  /*7930*/  STS.U16 [R11+UR20+0x9500], R171 ;  /* 0x009500ab0b007988 */ /* 0x000fe20008000414 */
[----:B0-----:R-:W-:-:S03]  /*7940*/  FADD R42, R13, -R67 ;  /* 0x800000430d2a7221 */ /* 0x001fc60000000000 */
[----:B------:R-:W-:Y:S01]  /*7950*/  STS.U16 [R11+UR20+0x9900], R200 ;  /* 0x009900c80b007988 */ /* 0x000fe20008000414 */
[----:B------:R0:W-:Y:S03]  /*7960*/  MUFU.EX2 R13, R41 ;  /* 0x00000029000d7308 */ /* 0x0001e60000000800 */
[----:B------:R-:W-:Y:S04]  /*7970*/  STS.U16 [R11+UR20+0x9d00], R205 ;  /* 0x009d00cd0b007988 */ /* 0x000fe80008000414 */
[----:B---3--:R-:W-:Y:S04]  /*7980*/  STS.U16 [R11+UR20+0xa100], R212 ;  /* 0x00a100d40b007988 */ /* 0x008fe80008000414 */
[----:B----4-:R-:W-:Y:S04]  /*7990*/  STS.U16 [R11+UR20+0xa500], R217 ;  /* 0x00a500d90b007988 */ /* 0x010fe80008000414 */
[----:B-----5:R-:W-:Y:S04]  /*79a0*/  STS.U16 [R11+UR20+0xa900], R224 ;  /* 0x00a900e00b007988 */ /* 0x020fe80008000414 */
[----:B--2---:R-:W-:Y:S04]  /*79b0*/  STS.U16 [R11+UR20+0xad00], R230 ;  /* 0x00ad00e60b007988 */ /* 0x004fe80008000414 */
[----:B------:R-:W-:Y:S04]  /*79c0*/  STS.U16 [R11+UR20+0xb100], R236 ;  /* 0x00b100ec0b007988 */ /* 0x000fe80008000414 */
[----:B------:R-:W-:Y:S04]  /*79d0*/  STS.U16 [R11+UR20+0xb500], R240 ;  /* 0x00b500f00b007988 */ /* 0x000fe80008000414 */
[----:B------:R-:W-:Y:S04]  /*79e0*/  STS.U16 [R11+UR20+0xb900], R243 ;  /* 0x00b900f30b007988 */ /* 0x000fe80008000414 */
[----:B------:R-:W-:Y:S01]  /*79f0*/  STS.U16 [R11+UR20+0xbd00], R169 ;  /* 0x00bd00a90b007988 */ /* 0x000fe20008000414 */
[----:B------:R-:W-:-:S03]  /*7a00*/  FADD R43, R43, -R7 ;  /* 0x800000072b2b7221 */ /* 0x000fc60000000000 */
[----:B------:R-:W-:Y:S01]  /*7a10*/  STS.U16 [R10+UR20+0x8200], R163 ;  /* 0x008200a30a007988 */ /* 0x000fe20008000414 */
[----:B0-----:R-:W-:-:S03]  /*7a20*/  FADD R41, R16, -R67 ;  /* 0x8000004310297221 */ /* 0x001fc60000000000 */
        /* <DEDUP_REMOVED lines=31> */
[----:B------:R-:W-:Y:S01]  /*7c20*/  FMUL R42, R42, 1.4426950216293334961 ;  /* 0x3fb8aa3b2a2a7820 */ /* 0x000fe20000400000 */
[----:B------:R2:W-:Y:S06]  /*7c30*/  MEMBAR.ALL.CTA ;  /* 0x0000000000007992 */ /* 0x0005ec0000008000 */
[----:B--2---:R-:W2:Y:S01]  /*7c40*/  FENCE.VIEW.ASYNC.S ;  /* 0x00000000000073c6 */ /* 0x004ea20000000000 */
[----:B------:R-:W-:Y:S01]  /*7c50*/  FMUL R28, R28, 1.4426950216293334961 ;  /* 0x3fb8aa3b1c1c7820 */ /* 0x000fe20000400000 */
[----:B------:R-:W-:Y:S01]  /*7c60*/  FMUL R43, R43, 1.4426950216293334961 ;  /* 0x3fb8aa3b2b2b7820 */ /* 0x000fe20000400000 */
[----:B------:R-:W-:Y:S01]  /*7c70*/  FMUL R41, R41, 1.4426950216293334961 ;  /* 0x3fb8aa3b29297820 */ /* 0x000fe20000400000 */
[----:B------:R-:W-:Y:S01]  /*7c80*/  FADD R29, R29, -R67 ;  /* 0x800000431d1d7221 */ /* 0x000fe20000000000 */
[----:B------:R3:W-:Y:S01]  /*7c90*/  MUFU.EX2 R16, R42 ;  /* 0x0000002a00107308 */ /* 0x0007e20000000800 */
[----:B------:R-:W-:-:S02]  /*7ca0*/  FADD R44, R44, -R7 ;  /* 0x800000072c2c7221 */ /* 0x000fc40000000000 */
[----:B------:R-:W-:-:S05]  /*7cb0*/  FMUL R29, R29, 1.4426950216293334961 ;  /* 0x3fb8aa3b1d1d7820 */ /* 0x000fca0000400000 */
[----:B------:R4:W-:Y:S01]  /*7cc0*/  MUFU.EX2 R159, R28 ;  /* 0x0000001c009f7308 */ /* 0x0009e20000000800 */
[----:B---3--:R-:W-:Y:S01]  /*7cd0*/  FADD R42, R17, -R67 ;  /* 0x80000043112a7221 */ /* 0x008fe20000000000 */
[----:B------:R-:W-:-:S03]  /*7ce0*/  FMUL R44, R44, 1.4426950216293334961 ;  /* 0x3fb8aa3b2c2c7820 */ /* 0x000fc60000400000 */
[----:B------:R-:W-:-:S03]  /*7cf0*/  FMUL R42, R42, 1.4426950216293334961 ;  /* 0x3fb8aa3b2a2a7820 */ /* 0x000fc60000400000 */
[----:B------:R3:W-:Y:S01]  /*7d00*/  MUFU.EX2 R73, R43 ;  /* 0x0000002b00497308 */ /* 0x0007e20000000800 */
[----:B----4-:R-:W-:-:S04]  /*7d10*/  FADD R28, R74, -R67 ;  /* 0x800000434a1c7221 */ /* 0x010fc80000000000 */
[----:B------:R-:W-:-:S03]  /*7d20*/  FMUL R28, R28, 1.4426950216293334961 ;  /* 0x3fb8aa3b1c1c7820 */ /* 0x000fc60000400000 */
[----:B------:R4:W-:Y:S01]  /*7d30*/  MUFU.EX2 R17, R41 ;  /* 0x0000002900117308 */ /* 0x0009e20000000800 */
[--C-:B---3--:R-:W-:Y:S01]  /*7d40*/  FADD R43, R62, -R7.reuse ;  /* 0x800000073e2b7221 */ /* 0x108fe20000000000 */
[----:B------:R-:W-:-:S03]  /*7d50*/  FADD R14, R14, -R7 ;  /* 0x800000070e0e7221 */ /* 0x000fc60000000000 */
[----:B------:R-:W-:Y:S01]  /*7d60*/  FMUL R43, R43, 1.4426950216293334961 ;  /* 0x3fb8aa3b2b2b7820 */ /* 0x000fe20000400000 */
[----:B----4-:R-:W-:Y:S02]  /*7d70*/  FADD R41, R21, -R67 ;  /* 0x8000004315297221 */ /* 0x010fe40000000000 */
[----:B------:R3:W-:Y:S02]  /*7d80*/  MUFU.EX2 R160, R29 ;  /* 0x0000001d00a07308 */ /* 0x0007e40000000800 */
[----:B------:R-:W-:Y:S01]  /*7d90*/  FMUL R41, R41, 1.4426950216293334961 ;  /* 0x3fb8aa3b29297820 */ /* 0x000fe20000400000 */
[--C-:B------:R-:W-:Y:S01]  /*7da0*/  FADD R19, R19, -R7.reuse ;  /* 0x8000000713137221 */ /* 0x100fe20000000000 */
[--C-:B------:R-:W-:Y:S01]  /*7db0*/  FADD R23, R23, -R7.reuse ;  /* 0x8000000717177221 */ /* 0x100fe20000000000 */
[--C-:B------:R-:W-:Y:S01]  /*7dc0*/  FADD R80, R48, -R7.reuse ;  /* 0x8000000730507221 */ /* 0x100fe20000000000 */
[----:B------:R-:W-:Y:S02]  /*7dd0*/  FADD R156, R58, -R7 ;  /* 0x800000073a9c7221 */ /* 0x000fe40000000000 */
[----:B------:R4:W-:Y:S01]  /*7de0*/  MUFU.EX2 R76, R44 ;  /* 0x0000002c004c7308 */ /* 0x0009e20000000800 */
[--C-:B---3--:R-:W-:Y:S01]  /*7df0*/  FADD R29, R75, -R67.reuse ;  /* 0x800000434b1d7221 */ /* 0x108fe20000000000 */
[--C-:B------:R-:W-:Y:S01]  /*7e00*/  FADD R78, R78, -R67.reuse ;  /* 0x800000434e4e7221 */ /* 0x100fe20000000000 */
[--C-:B------:R-:W-:Y:S01]  /*7e10*/  FADD R82, R82, -R67.reuse ;  /* 0x8000004352527221 */ /* 0x100fe20000000000 */
[--C-:B------:R-:W-:Y:S01]  /*7e20*/  FADD R86, R86, -R67.reuse ;  /* 0x8000004356567221 */ /* 0x100fe20000000000 */
[----:B------:R-:W-:-:S03]  /*7e30*/  FADD R87, R87, -R67 ;  /* 0x8000004357577221 */ /* 0x000fc60000000000 */
[----:B------:R3:W-:Y:S01]  /*7e40*/  MUFU.EX2 R21, R42 ;  /* 0x0000002a00157308 */ /* 0x0007e20000000800 */
[--C-:B----4-:R-:W-:Y:S01]  /*7e50*/  FADD R44, R63, -R7.reuse ;  /* 0x800000073f2c7221 */ /* 0x110fe20000000000 */
[--C-:B------:R-:W-:Y:S01]  /*7e60*/  FADD R46, R46, -R7.reuse ;  /* 0x800000072e2e7221 */ /* 0x100fe20000000000 */
[--C-:B------:R-:W-:Y:S01]  /*7e70*/  FADD R45, R45, -R7.reuse ;  /* 0x800000072d2d7221 */ /* 0x100fe20000000000 */
[--C-:B------:R-:W-:Y:S01]  /*7e80*/  FADD R50, R50, -R7.reuse ;  /* 0x8000000732327221 */ /* 0x100fe20000000000 */
[----:B------:R-:W-:-:S03]  /*7e90*/  FADD R51, R51, -R7 ;  /* 0x8000000733337221 */ /* 0x000fc60000000000 */
[----:B------:R4:W-:Y:S01]  /*7ea0*/  MUFU.EX2 R75, R28 ;  /* 0x0000001c004b7308 */ /* 0x0009e20000000800 */
[----:B---3--:R-:W-:Y:S01]  /*7eb0*/  FADD R42, R22, -R67 ;  /* 0x80000043162a7221 */ /* 0x008fe20000000000 */
[--C-:B------:R-:W-:Y:S01]  /*7ec0*/  FADD R54, R54, -R7.reuse ;  /* 0x8000000736367221 */ /* 0x100fe20000000000 */
[--C-:B------:R-:W-:Y:S01]  /*7ed0*/  FADD R55, R55, -R7.reuse ;  /* 0x8000000737377221 */ /* 0x100fe20000000000 */
[----:B------:R-:W-:Y:S01]  /*7ee0*/  FADD R59, R59, -R7 ;  /* 0x800000073b3b7221 */ /* 0x000fe20000000000 */
[--C-:B------:R-:W-:Y:S01]  /*7ef0*/  FADD R32, R32, -R67.reuse ;  /* 0x8000004320207221 */ /* 0x100fe20000000000 */
[--C-:B------:R-:W-:Y:S01]  /*7f00*/  FADD R33, R33, -R67.reuse ;  /* 0x8000004321217221 */ /* 0x100fe20000000000 */
[----:B------:R-:W-:Y:S01]  /*7f10*/  FADD R34, R34, -R67 ;  /* 0x8000004322227221 */ /* 0x000fe20000000000 */
[----:B------:R3:W-:Y:S01]  /*7f20*/  MUFU.EX2 R63, R43 ;  /* 0x0000002b003f7308 */ /* 0x0007e20000000800 */
[----:B----4-:R-:W-:Y:S01]  /*7f30*/  FADD R28, -R67, R9 ;  /* 0x00000009431c7221 */ /* 0x010fe20000000100 */
[--C-:B------:R-:W-:Y:S01]  /*7f40*/  FADD R38, R38, -R67.reuse ;  /* 0x8000004326267221 */ /* 0x100fe20000000000 */
[--C-:B------:R-:W-:Y:S01]  /*7f50*/  FADD R49, R49, -R67.reuse ;  /* 0x8000004331317221 */ /* 0x100fe20000000000 */
[--C-:B------:R-:W-:Y:S01]  /*7f60*/  FADD R52, R52, -R67.reuse ;  /* 0x8000004334347221 */ /* 0x100fe20000000000 */
[--C-:B------:R-:W-:Y:S01]  /*7f70*/  FADD R53, R53, -R67.reuse ;  /* 0x8000004335357221 */ /* 0x100fe20000000000 */
[--C-:B------:R-:W-:Y:S01]  /*7f80*/  FADD R56, R56, -R67.reuse ;  /* 0x8000004338387221 */ /* 0x100fe20000000000 */
[----:B------:R-:W-:Y:S01]  /*7f90*/  FADD R57, R57, -R67 ;  /* 0x8000004339397221 */ /* 0x000fe20000000000 */
[----:B------:R4:W-:Y:S01]  /*7fa0*/  MUFU.EX2 R22, R41 ;  /* 0x0000002900167308 */ /* 0x0009e20000000800 */
[----:B---3--:R-:W-:Y:S01]  /*7fb0*/  FADD R43, R66, -R7 ;  /* 0x80000007422b7221 */ /* 0x008fe20000000000 */
[--C-:B------:R-:W-:Y:S01]  /*7fc0*/  FADD R47, R47, -R67.reuse ;  /* 0x800000432f2f7221 */ /* 0x100fe20000000000 */
[--C-:B------:R-:W-:Y:S01]  /*7fd0*/  FADD R31, R31, -R67.reuse ;  /* 0x800000431f1f7221 */ /* 0x100fe20000000000 */
[--C-:B------:R-:W-:Y:S01]  /*7fe0*/  FADD R30, R30, -R67.reuse ;  /* 0x800000431e1e7221 */ /* 0x100fe20000000000 */
[--C-:B------:R-:W-:Y:S01]  /*7ff0*/  FADD R36, R36, -R67.reuse ;  /* 0x8000004324247221 */ /* 0x100fe20000000000 */
[--C-:B------:R-:W-:Y:S01]  /*8000*/  FADD R35, R35, -R67.reuse ;  /* 0x8000004323237221 */ /* 0x100fe20000000000 */
[--C-:B------:R-:W-:Y:S01]  /*8010*/  FADD R39, R39, -R67.reuse ;  /* 0x8000004327277221 */ /* 0x100fe20000000000 */
[--C-:B------:R-:W-:Y:S01]  /*8020*/  FADD R37, R37, -R67.reuse ;  /* 0x8000004325257221 */ /* 0x100fe20000000000 */
[--C-:B----4-:R-:W-:Y:S01]  /*8030*/  FADD R41, R25, -R67.reuse ;  /* 0x8000004319297221 */ /* 0x110fe20000000000 */
[----:B------:R-:W-:Y:S01]  /*8040*/  FADD R40, R40, -R67 ;  /* 0x8000004328287221 */ /* 0x000fe20000000000 */
[----:B------:R-:W-:Y:S01]  /*8050*/  FMUL R14, R14, 1.4426950216293334961 ;  /* 0x3fb8aa3b0e0e7820 */ /* 0x000fe20000400000 */
        /* <DEDUP_REMOVED lines=41> */
[----:B0-----:R-:W0:Y:S08]  /*82f0*/  MUFU.EX2 R173, R28 ;  /* 0x0000001c00ad7308 */ /* 0x001e300000000800 */
[----:B------:R-:W-:Y:S08]  /*8300*/  MUFU.EX2 R12, R12 ;  /* 0x0000000c000c7308 */ /* 0x000ff00000000800 */
[----:B------:R-:W3:Y:S08]  /*8310*/  MUFU.EX2 R14, R14 ;  /* 0x0000000e000e7308 */ /* 0x000ef00000000800 */
[----:B------:R-:W-:Y:S08]  /*8320*/  MUFU.EX2 R15, R15 ;  /* 0x0000000f000f7308 */ /* 0x000ff00000000800 */
[----:B------:R-:W4:Y:S08]  /*8330*/  MUFU.EX2 R19, R19 ;  /* 0x0000001300137308 */ /* 0x000f300000000800 */
[----:B------:R-:W-:Y:S08]  /*8340*/  MUFU.EX2 R20, R20 ;  /* 0x0000001400147308 */ /* 0x000ff00000000800 */
        /* <DEDUP_REMOVED lines=17> */
[----:B------:R-:W5:Y:S08]  /*8460*/  MUFU.EX2 R25, R42 ;  /* 0x0000002a00197308 */ /* 0x000f700000000800 */
[----:B------:R-:W2:Y:S08]  /*8470*/  MUFU.EX2 R158, R41 ;  /* 0x00000029009e7308 */ /* 0x000eb00000000800 */
[----:B------:R-:W2:Y:S08]  /*8480*/  MUFU.EX2 R161, R32 ;  /* 0x0000002000a17308 */ /* 0x000eb00000000800 */
[----:B------:R-:W-:Y:S08]  /*8490*/  MUFU.EX2 R162, R33 ;  /* 0x0000002100a27308 */ /* 0x000ff00000000800 */
[----:B------:R-:W2:Y:S08]  /*84a0*/  MUFU.EX2 R165, R34 ;  /* 0x0000002200a57308 */ /* 0x000eb00000000800 */
[----:B------:R-:W-:Y:S08]  /*84b0*/  MUFU.EX2 R167, R38 ;  /* 0x0000002600a77308 */ /* 0x000ff00000000800 */
[----:B------:R-:W2:Y:S08]  /*84c0*/  MUFU.EX2 R229, R49 ;  /* 0x0000003100e57308 */ /* 0x000eb00000000800 */
[----:B------:R-:W-:Y:S08]  /*84d0*/  MUFU.EX2 R231, R52 ;  /* 0x0000003400e77308 */ /* 0x000ff00000000800 */
[----:B------:R-:W2:Y:S08]  /*84e0*/  MUFU.EX2 R233, R53 ;  /* 0x0000003500e97308 */ /* 0x000eb00000000800 */
[----:B------:R-:W-:Y:S08]  /*84f0*/  MUFU.EX2 R235, R56 ;  /* 0x0000003800eb7308 */ /* 0x000ff00000000800 */
[----:B------:R-:W2:Y:S08]  /*8500*/  MUFU.EX2 R74, R57 ;  /* 0x00000039004a7308 */ /* 0x000eb00000000800 */
[----:B------:R3:W2:Y:S08]  /*8510*/  MUFU.EX2 R71, R29 ;  /* 0x0000001d00477308 */ /* 0x0006b00000000800 */
[----:B------:R-:W-:Y:S08]  /*8520*/  MUFU.EX2 R78, R78 ;  /* 0x0000004e004e7308 */ /* 0x000ff00000000800 */
[----:B------:R-:W2:Y:S08]  /*8530*/  MUFU.EX2 R82, R82 ;  /* 0x0000005200527308 */ /* 0x000eb00000000800 */
[----:B------:R-:W-:Y:S08]  /*8540*/  MUFU.EX2 R86, R86 ;  /* 0x0000005600567308 */ /* 0x000ff00000000800 */
[----:B------:R-:W2:Y:S08]  /*8550*/  MUFU.EX2 R87, R87 ;  /* 0x0000005700577308 */ /* 0x000eb00000000800 */
[----:B------:R-:W-:Y:S08]  /*8560*/  MUFU.EX2 R171, R47 ;  /* 0x0000002f00ab7308 */ /* 0x000ff00000000800 */
[----:B------:R4:W2:Y:S08]  /*8570*/  MUFU.EX2 R175, R31 ;  /* 0x0000001f00af7308 */ /* 0x0008b00000000800 */
[----:B------:R5:W-:Y:S08]  /*8580*/  MUFU.EX2 R11, R30 ;  /* 0x0000001e000b7308 */ /* 0x000bf00000000800 */
[----:B------:R-:W2:Y:S08]  /*8590*/  MUFU.EX2 R163, R36 ;  /* 0x0000002400a37308 */ /* 0x000eb00000000800 */
[----:B------:R2:W-:Y:S08]  /*85a0*/  MUFU.EX2 R169, R35 ;  /* 0x0000002300a97308 */ /* 0x0005f00000000800 */
[----:B------:R-:W2:Y:S08]  /*85b0*/  MUFU.EX2 R10, R39 ;  /* 0x00000027000a7308 */ /* 0x000eb00000000800 */
[----:B------:R2:W-:Y:S08]  /*85c0*/  MUFU.EX2 R166, R37 ;  /* 0x0000002500a67308 */ /* 0x0005f00000000800 */
[----:B------:R2:W2:Y:S01]  /*85d0*/  MUFU.EX2 R9, R40 ;  /* 0x0000002800097308 */ /* 0x0004a20000000800 */
[-C--:B-1----:R-:W-:Y:S01]  /*85e0*/  FMUL R90, R90, R18.reuse ;  /* 0x000000125a5a7220 */ /* 0x082fe20000400000 */
[-C--:B------:R-:W-:Y:S01]  /*85f0*/  FMUL R91, R91, R18.reuse ;  /* 0x000000125b5b7220 */ /* 0x080fe20000400000 */
        /* <DEDUP_REMOVED lines=29> */
[----:B------:R-:W-:Y:S01]  /*87d0*/  FMUL R151, R151, R18 ;  /* 0x0000001297977220 */ /* 0x000fe20000400000 */
[-C--:B0-----:R-:W-:Y:S01]  /*87e0*/  FMUL R88, R88, R173.reuse ;  /* 0x000000ad58587220 */ /* 0x081fe20000400000 */
        /* <DEDUP_REMOVED lines=31> */
[----:B---3--:R-:W-:-:S02]  /*89e0*/  F2FP.BF16.F32.PACK_AB R29, R14, R12 ;  /* 0x0000000c0e1d723e */ /* 0x008fc400000010ff */
[----:B----4-:R-:W-:Y:S02]  /*89f0*/  F2FP.BF16.F32.PACK_AB R31, R19, R15 ;  /* 0x0000000f131f723e */ /* 0x010fe400000010ff */
[----:B------:R-:W-:Y:S02]  /*8a00*/  F2FP.BF16.F32.PACK_AB R28, R16, R13 ;  /* 0x0000000d101c723e */ /* 0x000fe400000010ff */
[----:B-----5:R-:W-:Y:S02]  /*8a10*/  F2FP.BF16.F32.PACK_AB R30, R21, R17 ;  /* 0x00000011151e723e */ /* 0x020fe400000010ff */
[----:B------:R-:W-:Y:S02]  /*8a20*/  F2FP.BF16.F32.PACK_AB R32, R25, R22 ;  /* 0x000000161920723e */ /* 0x000fe400000010ff */
[----:B------:R-:W-:Y:S02]  /*8a30*/  F2FP.BF16.F32.PACK_AB R33, R23, R20 ;  /* 0x000000141721723e */ /* 0x000fe400000010ff */
[----:B--2---:R-:W-:-:S02]  /*8a40*/  F2FP.BF16.F32.PACK_AB R34, R159, R158 ;  /* 0x0000009e9f22723e */ /* 0x004fc400000010ff */
[----:B------:R-:W-:Y:S02]  /*8a50*/  F2FP.BF16.F32.PACK_AB R35, R26, R24 ;  /* 0x000000181a23723e */ /* 0x000fe400000010ff */
[----:B------:R-:W-:Y:S02]  /*8a60*/  F2FP.BF16.F32.PACK_AB R36, R161, R160 ;  /* 0x000000a0a124723e */ /* 0x000fe400000010ff */
[----:B------:R-:W-:Y:S02]  /*8a70*/  F2FP.BF16.F32.PACK_AB R37, R60, R27 ;  /* 0x0000001b3c25723e */ /* 0x000fe400000010ff */
[----:B------:R-:W-:Y:S02]  /*8a80*/  F2FP.BF16.F32.PACK_AB R38, R165, R162 ;  /* 0x000000a2a526723e */ /* 0x000fe400000010ff */
[----:B------:R-:W-:Y:S02]  /*8a90*/  F2FP.BF16.F32.PACK_AB R39, R64, R61 ;  /* 0x0000003d4027723e */ /* 0x000fe400000010ff */
[----:B------:R-:W-:-:S02]  /*8aa0*/  F2FP.BF16.F32.PACK_AB R40, R229, R167 ;  /* 0x000000a7e528723e */ /* 0x000fc400000010ff */
        /* <DEDUP_REMOVED lines=18> */
[----:B------:R-:W-:Y:S01]  /*8bd0*/  F2FP.BF16.F32.PACK_AB R59, R5, R157 ;  /* 0x0000009d053b723e */ /* 0x000fe200000010ff */
[----:B------:R-:W-:Y:S06]  /*8be0*/  BAR.SYNC.DEFER_BLOCKING 0x0 ;  /* 0x0000000000007b1d */ /* 0x000fec0000010000 */
[----:B------:R-:W-:-:S06]  /*8bf0*/  WARPGROUP.ARRIVE ;  /* 0x00000000000079c5 */ /* 0x000fcc0000000000 */
[----:B------:R-:W-:-:S12]  /*8c00*/  HGMMA.64x128x16.F32.BF16 R88, R28, gdesc[UR8], R88 ;  /* 0x01e000081c587df0 */ /* 0x000fd80008701858 */
[----:B------:R-:W-:-:S12]  /*8c10*/  HGMMA.64x128x16.F32.BF16 R88, R32, gdesc[UR12], R88 ;  /* 0x01e0000c20587df0 */ /* 0x000fd80008701858 */
[----:B------:R-:W-:-:S12]  /*8c20*/  HGMMA.64x128x16.F32.BF16 R88, R36, gdesc[UR24], R88 ;  /* 0x01e0001824587df0 */ /* 0x000fd80008701858 */
[----:B------:R-:W-:-:S12]  /*8c30*/  HGMMA.64x128x16.F32.BF16 R88, R40, gdesc[UR28], R88 ;  /* 0x01e0001c28587df0 */ /* 0x000fd80008701858 */
[----:B------:R-:W-:-:S12]  /*8c40*/  HGMMA.64x128x16.F32.BF16 R88, R44, gdesc[UR32], R88 ;  /* 0x01e000202c587df0 */ /* 0x000fd80008701858 */
[----:B------:R-:W-:Y:S01]  /*8c50*/  HGMMA.64x128x16.F32.BF16 R88, R48, gdesc[UR36], R88 ;  /* 0x01e0002430587df0 */ /* 0x000fe20008701858 */
[----:B------:R-:W-:Y:S01]  /*8c60*/  FADD R12, R12, R14 ;  /* 0x0000000e0c0c7221 */ /* 0x000fe20000000000 */
[----:B------:R-:W-:-:S03]  /*8c70*/  FADD R13, R13, R16 ;  /* 0x000000100d0d7221 */ /* 0x000fc60000000000 */
        /* <DEDUP_REMOVED lines=19> */
[----:B------:R-:W-:Y:S01]  /*8db0*/  HGMMA.64x128x16.F32.BF16 R88, R52, gdesc[UR40], R88 ;  /* 0x01e0002834587df0 */ /* 0x000fe20008701858 */
[----:B------:R-:W-:Y:S02]  /*8dc0*/  FADD R13, R165, R13 ;  /* 0x0000000da50d7221 */ /* 0x000fe40000000000 */
[----:B------:R-:W-:Y:S02]  /*8dd0*/  FADD R12, R65, R12 ;  /* 0x0000000c410c7221 */ /* 0x000fe40000000000 */
[----:B------:R-:W-:Y:S02]  /*8de0*/  FADD R13, R167, R13 ;  /* 0x0000000da70d7221 */ /* 0x000fe40000000000 */
[----:B------:R-:W-:Y:S02]  /*8df0*/  FADD R12, R68, R12 ;  /* 0x0000000c440c7221 */ /* 0x000fe40000000000 */
[----:B------:R-:W-:-:S02]  /*8e00*/  FADD R13, R229, R13 ;  /* 0x0000000de50d7221 */ /* 0x000fc40000000000 */
[----:B------:R-:W-:Y:S02]  /*8e10*/  FADD R12, R69, R12 ;  /* 0x0000000c450c7221 */ /* 0x000fe40000000000 */
        /* <DEDUP_REMOVED lines=28> */
[----:B------:R-:W-:Y:S01]  /*8fe0*/  FADD R13, R169, R13 ;  /* 0x0000000da90d7221 */ /* 0x000fe20000000000 */
[----:B------:R-:W-:Y:S01]  /*8ff0*/  HGMMA.64x128x16.F32.BF16 R88, R56, gdesc[UR16], R88, gsb0 ;  /* 0x01e0001038587df0 */ /* 0x000fe20008001858 */
[----:B------:R-:W-:-:S02]  /*9000*/  FADD R12, R66, R12 ;  /* 0x0000000c420c7221 */ /* 0x000fc40000000000 */
[----:B------:R-:W-:Y:S02]  /*9010*/  FADD R13, R10, R13 ;  /* 0x0000000d0a0d7221 */ /* 0x000fe40000000000 */
[----:B------:R-:W-:Y:S02]  /*9020*/  FADD R12, R157, R12 ;  /* 0x0000000c9d0c7221 */ /* 0x000fe40000000000 */
[----:B------:R-:W-:Y:S02]  /*9030*/  FADD R13, R166, R13 ;  /* 0x0000000da60d7221 */ /* 0x000fe40000000000 */
[----:B------:R-:W-:Y:S02]  /*9040*/  FADD R5, R5, R12 ;  /* 0x0000000c05057221 */ /* 0x000fe40000000000 */
[----:B------:R-:W-:Y:S01]  /*9050*/  FADD R9, R9, R13 ;  /* 0x0000000d09097221 */ /* 0x000fe20000000000 */
[----:B------:R-:W-:Y:S01]  /*9060*/  UIADD3 UR5, UP0, UR5, 0x80, URZ ;  /* 0x0000008005057890 */ /* 0x000fe2000ff1e03f */
[----:B------:R-:W0:Y:S01]  /*9070*/  LDC R13, c[0x0][0x254] ;  /* 0x00009500ff0d7b82 */ /* 0x000e220000000800 */
[----:B------:R-:W1:Y:S04]  /*9080*/  SHFL.BFLY PT, R10, R5, 0x2, 0x1f ;  /* 0x0c401f00050a7f89 */ /* 0x000e6800000e0000 */
[----:B------:R-:W2:Y:S01]  /*9090*/  SHFL.BFLY PT, R8, R9, 0x2, 0x1f ;  /* 0x0c401f0009087f89 */ /* 0x000ea200000e0000 */
[----:B------:R-:W-:-:S02]  /*90a0*/  UIADD3.X UR4, URZ, UR4, URZ, UP0, !UPT ;  /* 0x000000043f047290 */ /* 0x000fc400087fe43f */
[----:B------:R-:W3:Y:S01]  /*90b0*/  LDC R12, c[0x0][0x264] ;  /* 0x00009900ff0c7b82 */ /* 0x000ee20000000800 */
[----:B------:R-:W-:Y:S01]  /*90c0*/  ISETP.LE.U32.AND P0, PT, R252, UR5, PT ;  /* 0x00000005fc007c0c */ /* 0x000fe2000bf03070 */
[----:B-1----:R-:W-:Y:S01]  /*90d0*/  FADD R5, R5, R10 ;  /* 0x0000000a05057221 */ /* 0x002fe20000000000 */
[----:B--2---:R-:W-:-:S04]  /*90e0*/  FADD R9, R9, R8 ;  /* 0x0000000809097221 */ /* 0x004fc80000000000 */
[----:B------:R-:W1:Y:S04]  /*90f0*/  SHFL.BFLY PT, R11, R5, 0x1, 0x1f ;  /* 0x0c201f00050b7f89 */ /* 0x000e6800000e0000 */
[----:B------:R-:W2:Y:S01]  /*9100*/  SHFL.BFLY PT, R10, R9, 0x1, 0x1f ;  /* 0x0c201f00090a7f89 */ /* 0x000ea200000e0000 */
[----:B------:R-:W-:-:S05]  /*9110*/  IMAD.U32 R8, RZ, RZ, UR4 ;  /* 0x00000004ff087e24 */ /* 0x000fca000f8e00ff */
[----:B------:R-:W-:Y:S01]  /*9120*/  ISETP.GE.U32.AND.EX P0, PT, R8, RZ, PT, P0 ;  /* 0x000000ff0800720c */ /* 0x000fe20003f06100 */
[----:B0-----:R-:W-:Y:S02]  /*9130*/  IMAD R0, R13, 0x80, R0 ;  /* 0x000000800d007824 */ /* 0x001fe400078e0200 */
[----:B---3--:R-:W-:Y:S02]  /*9140*/  IMAD R3, R12, 0x80, R3 ;  /* 0x000000800c037824 */ /* 0x008fe400078e0203 */
[----:B------:R-:W-:Y:S02]  /*9150*/  IMAD.MOV.U32 R8, RZ, RZ, R67 ;  /* 0x000000ffff087224 */ /* 0x000fe400078e0043 */
[----:B-1----:R-:W-:Y:S01]  /*9160*/  FADD R11, R5, R11 ;  /* 0x0000000b050b7221 */ /* 0x002fe20000000000 */
[----:B--2---:R-:W-:-:S03]  /*9170*/  FADD R10, R9, R10 ;  /* 0x0000000a090a7221 */ /* 0x004fc60000000000 */
[----:B------:R-:W-:Y:S01]  /*9180*/  FFMA R2, R18, R2, R11 ;  /* 0x0000000212027223 */ /* 0x000fe2000000000b */
[----:B------:R-:W-:Y:S02]  /*9190*/  IMAD.MOV.U32 R9, RZ, RZ, R67 ;  /* 0x000000ffff097224 */ /* 0x000fe400078e0043 */
[----:B------:R-:W-:Y:S01]  /*91a0*/  FFMA R6, R173, R6, R10 ;  /* 0x00000006ad067223 */ /* 0x000fe2000000000a */
[----:B------:R-:W-:Y:S01]  /*91b0*/  IMAD.MOV.U32 R5, RZ, RZ, R7 ;  /* 0x000000ffff057224 */ /* 0x000fe200078e0007 */
[----:B------:R-:W-:Y:S02]  /*91c0*/  WARPGROUP.DEPBAR.LE gsb0, 0x0 ;  /* 0x00008000000079c5 */ /* 0x000fe40000010000 */
[----:B------:R-:W-:Y:S05]  /*91d0*/  @!P0 BRA `(.L_x_1) ;  /* 0xffffffa800b08947 */ /* 0x000fea000383ffff */
.L_x_0:
[----:B------:R-:W-:Y:S02]  /*91e0*/  IMAD.MOV.U32 R4, RZ, RZ, R2 ;  /* 0x000000ffff047224 */ /* 0x000fe400078e0002 */
[----:B------:R-:W-:Y:S01]  /*91f0*/  FMUL R0, R151, 0.25 ;  /* 0x3e80000097007820 */ /* 0x000fe20000400000 */
[----:B-1----:R-:W-:Y:S01]  /*9200*/  FMUL R10, R147, 0.25 ;  /* 0x3e800000930a7820 */ /* 0x002fe20000400000 */
[----:B------:R-:W-:Y:S01]  /*9210*/  FMUL R9, R118, 0.25 ;  /* 0x3e80000076097820 */ /* 0x000fe20000400000 */
[----:B------:R-:W-:Y:S01]  /*9220*/  FMUL R13, R110, 0.25 ;  /* 0x3e8000006e0d7820 */ /* 0x000fe20000400000 */
[----:B------:R-:W-:Y:S01]  /*9230*/  FSETP.GT.AND P0, PT, |R4|, 8.50705917302346158658e+37, PT ;  /* 0x7e8000000400780b */ /* 0x000fe20003f04200 */
[----:B------:R-:W-:Y:S01]  /*9240*/  FMUL R3, R150, 0.25 ;  /* 0x3e80000096037820 */ /* 0x000fe20000400000 */
[----:B------:R-:W-:Y:S01]  /*9250*/  FMUL R47, R146, 0.25 ;  /* 0x3e800000922f7820 */ /* 0x000fe20000400000 */
[----:B------:R-:W-:Y:S01]  /*9260*/  IMAD.MOV.U32 R21, RZ, RZ, R6 ;  /* 0x000000ffff157224 */ /* 0x000fe200078e0006 */
[----:B------:R-:W-:Y:S01]  /*9270*/  FSEL R43, R0, R151, P0 ;  /* 0x00000097002b7208 */ /* 0x000fe20000000000 */
[----:B------:R-:W-:Y:S01]  /*9280*/  FMUL R0, R143, 0.25 ;  /* 0x3e8000008f007820 */ /* 0x000fe20000400000 */
        /* <DEDUP_REMOVED lines=30> */
[----:B------:R-:W-:Y:S01]  /*9470*/  FSETP.GT.AND P1, PT, |R21|, 8.50705917302346158658e+37, PT ;  /* 0x7e8000001500780b */ /* 0x000fe20003f24200 */
        /* <DEDUP_REMOVED lines=73> */
[----:B------:R-:W-:Y:S01]  /*9910*/  LOP3.LUT R6, R245, 0x7, RZ, 0xc0, !PT ;  /* 0x00000007f5067812 */ /* 0x000fe200078ec0ff */
[----:B------:R-:W-:Y:S01]  /*9920*/  BAR.SYNC.DEFER_BLOCKING 0x0 ;  /* 0x0000000000007b1d */ /* 0x000fe20000010000 */
[----:B------:R-:W-:Y:S01]  /*9930*/  FSEL R148, R0, R93, P1 ;  /* 0x0000005d00947208 */ /* 0x000fe20000800000 */
[----:B------:R-:W-:Y:S01]  /*9940*/  FMUL R0, R89, 0.25 ;  /* 0x3e80000059007820 */ /* 0x000fe20000400000 */
[----:B------:R-:W-:Y:S01]  /*9950*/  FSEL R34, R5, R134, P0 ;  /* 0x0000008605227208 */ /* 0x000fe20000000000 */
[----:B------:R-:W-:Y:S01]  /*9960*/  FMUL R5, R126, 0.25 ;  /* 0x3e8000007e057820 */ /* 0x000fe20000400000 */
[----:B------:R-:W-:Y:S01]  /*9970*/  FSEL R150, R13, R92, P1 ;  /* 0x0000005c0d967208 */ /* 0x000fe20000800000 */
[----:B------:R-:W-:Y:S01]  /*9980*/  IMAD.SHL.U32 R13, R245, 0x4, RZ ;  /* 0x00000004f50d7824 */ /* 0x000fe200078e00ff */
[----:B------:R-:W-:Y:S01]  /*9990*/  FSEL R152, R12, R91, P0 ;  /* 0x0000005b0c987208 */ /* 0x000fe20000000000 */
[----:B------:R-:W0:Y:S01]  /*99a0*/  LDC R2, c[0x0][0x278] ;  /* 0x00009e00ff027b82 */ /* 0x000e220000000800 */
[----:B------:R-:W-:Y:S01]  /*99b0*/  FSEL R134, R9, R96, P1 ;  /* 0x0000006009867208 */ /* 0x000fe20000800000 */
[----:B------:R-:W-:Y:S01]  /*99c0*/  FMUL R9, R88, 0.25 ;  /* 0x3e80000058097820 */ /* 0x000fe20000400000 */
[----:B------:R-:W-:Y:S01]  /*99d0*/  LEA R12, R6, UR20, 0x4 ;  /* 0x00000014060c7c11 */ /* 0x000fe2000f8e20ff */
[----:B------:R-:W1:Y:S01]  /*99e0*/  S2R R168, SR_CTAID.X ;  /* 0x0000000000a87919 */ /* 0x000e620000002500 */
[----:B------:R-:W-:Y:S01]  /*99f0*/  FSEL R156, R0, R89, P1 ;  /* 0x00000059009c7208 */ /* 0x000fe20000800000 */
[----:B------:R-:W-:Y:S01]  /*9a00*/  FMUL R0, R21, 8388608 ;  /* 0x4b00000015007820 */ /* 0x000fe20000400000 */
[----:B------:R-:W-:Y:S01]  /*9a10*/  LOP3.LUT R13, R13, 0x1c0, RZ, 0xc0, !PT ;  /* 0x000001c00d0d7812 */ /* 0x000fe200078ec0ff */
[----:B------:R-:W-:Y:S01]  /*9a20*/  IMAD R6, R6, -0x8, R12 ;  /* 0xfffffff806067824 */ /* 0x000fe200078e020c */
[----:B------:R-:W-:Y:S01]  /*9a30*/  FSETP.GEU.AND P2, PT, R21, 1.175494350822287508e-38, PT ;  /* 0x008000001500780b */ /* 0x000fe20003f4e000 */
[----:B------:R-:W-:Y:S01]  /*9a40*/  ULDC.64 UR4, c[0x0][0x270] ;  /* 0x00009c0000047ab9 */ /* 0x000fe20000000a00 */
[----:B------:R-:W-:Y:S01]  /*9a50*/  FSEL R158, R9, R88, P1 ;  /* 0x00000058099e7208 */ /* 0x000fe20000800000 */
[----:B------:R-:W-:Y:S01]  /*9a60*/  FMUL R9, R4, 8388608 ;  /* 0x4b00000004097820 */ /* 0x000fe20000400000 */
[----:B------:R-:W-:Y:S01]  /*9a70*/  FSEL R44, R44, R131, P0 ;  /* 0x000000832c2c7208 */ /* 0x000fe20000000000 */
[----:B------:R-:W-:Y:S01]  /*9a80*/  IMAD.IADD R38, R13, 0x1, R6 ;  /* 0x000000010d267824 */ /* 0x000fe200078e0206 */
[----:B------:R-:W-:Y:S01]  /*9a90*/  FSETP.GEU.AND P3, PT, R4, 1.175494350822287508e-38, PT ;  /* 0x008000000400780b */ /* 0x000fe20003f6e000 */
[----:B------:R-:W-:Y:S01]  /*9aa0*/  IMAD.SHL.U32 R6, R245, 0x8, RZ ;  /* 0x00000008f5067824 */ /* 0x000fe200078e00ff */
[----:B------:R-:W-:Y:S01]  /*9ab0*/  FSEL R131, R0, R21, !P2 ;  /* 0x0000001500837208 */ /* 0x000fe20005000000 */
[----:B------:R-:W-:Y:S01]  /*9ac0*/  UIMAD UR4, UR7, UR4, URZ ;  /* 0x00000004070472a4 */ /* 0x000fe2000f8e023f */
[----:B------:R-:W-:-:S02]  /*9ad0*/  FSEL R143, R9, R4, !P3 ;  /* 0x00000004098f7208 */ /* 0x000fc40005800000 */
[----:B------:R-:W-:Y:S01]  /*9ae0*/  FSETP.GEU.AND P4, PT, |R4|, 1.175494350822287508e-38, PT ;  /* 0x008000000400780b */ /* 0x000fe20003f8e200 */
[----:B------:R-:W-:Y:S01]  /*9af0*/  VIADD R0, R131, 0xc0cafb0d ;  /* 0xc0cafb0d83007836 */ /* 0x000fe20000000000 */
[----:B------:R-:W-:Y:S01]  /*9b00*/  LOP3.LUT R52, R6, 0x780, RZ, 0xc0, !PT ;  /* 0x0000078006347812 */ /* 0x000fe200078ec0ff */
[----:B------:R-:W-:Y:S02]  /*9b10*/  VIADD R6, R143, 0xc0cafb0d ;  /* 0xc0cafb0d8f067836 */ /* 0x000fe40000000000 */
[----:B------:R-:W-:Y:S01]  /*9b20*/  @P0 FMUL R4, R4, 0.25 ;  /* 0x3e80000004040820 */ /* 0x000fe20000400000 */
[----:B------:R-:W-:Y:S01]  /*9b30*/  FSEL R138, R3, R138, P0 ;  /* 0x0000008a038a7208 */ /* 0x000fe20000000000 */
[----:B------:R-:W-:Y:S01]  /*9b40*/  FMUL R3, R130, 0.25 ;  /* 0x3e80000082037820 */ /* 0x000fe20000400000 */
[----:B------:R-:W-:Y:S02]  /*9b50*/  LOP3.LUT R9, R0, 0xff800000, RZ, 0xc0, !PT ;  /* 0xff80000000097812 */ /* 0x000fe400078ec0ff */
[----:B------:R-:W-:-:S02]  /*9b60*/  LOP3.LUT R14, R6, 0xff800000, RZ, 0xc0, !PT ;  /* 0xff800000060e7812 */ /* 0x000fc400078ec0ff */
[----:B------:R-:W-:Y:S02]  /*9b70*/  FSEL R6, RZ, -23, P2 ;  /* 0xc1b80000ff067808 */ /* 0x000fe40001000000 */
[----:B------:R-:W-:Y:S01]  /*9b80*/  I2FP.F32.S32 R13, R9 ;  /* 0x00000009000d7245 */ /* 0x000fe20000201400 */
[----:B------:R-:W-:Y:S01]  /*9b90*/  @!P4 FMUL R4, R4, 16777216 ;  /* 0x4b8000000404c820 */ /* 0x000fe20000400000 */
[----:B------:R-:W-:Y:S01]  /*9ba0*/  FSEL R126, R5, R126, P0 ;  /* 0x0000007e057e7208 */ /* 0x000fe20000000000 */
[----:B------:R-:W-:Y:S01]  /*9bb0*/  FMUL R5, R122, 0.25 ;  /* 0x3e8000007a057820 */ /* 0x000fe20000400000 */
[----:B------:R-:W-:Y:S01]  /*9bc0*/  LOP3.LUT R17, R245, 0x8, RZ, 0xc0, !PT ;  /* 0x00000008f5117812 */ /* 0x000fe200078ec0ff */
[----:B------:R-:W-:Y:S01]  /*9bd0*/  FFMA.FTZ R6, R13, 1.1920928955078125e-07, R6 ;  /* 0x340000000d067823 */ /* 0x000fe20000010006 */
[----:B------:R-:W-:Y:S01]  /*9be0*/  FSEL R130, R3, R130, P0 ;  /* 0x0000008203827208 */ /* 0x000fe20000000000 */
[----:B------:R-:W2:Y:S01]  /*9bf0*/  MUFU.RCP R13, R4 ;  /* 0x00000004000d7308 */ /* 0x000ea20000001000 */
[----:B------:R-:W-:Y:S01]  /*9c00*/  FSEL R122, R5, R122, P0 ;  /* 0x0000007a057a7208 */ /* 0x000fe20000000000 */
[----:B------:R-:W-:Y:S01]  /*9c10*/  IMAD R19, R17, 0x100, R12 ;  /* 0x0000010011137824 */ /* 0x000fe200078e020c */
[----:B------:R-:W-:Y:S01]  /*9c20*/  FSETP.GEU.AND P2, PT, |R21|, 1.175494350822287508e-38, PT ;  /* 0x008000001500780b */ /* 0x000fe20003f4e200 */
[----:B------:R-:W-:Y:S01]  /*9c30*/  @!P4 FMUL R30, R30, 16777216 ;  /* 0x4b8000001e1ec820 */ /* 0x000fe20000400000 */
        /* <DEDUP_REMOVED lines=31> */
[----:B------:R-:W-:Y:S01]  /*9e30*/  I2FP.F32.S32 R15, R14 ;  /* 0x0000000e000f7245 */ /* 0x000fe20000201400 */
[----:B------:R-:W-:Y:S01]  /*9e40*/  IMAD.IADD R9, R131, 0x1, -R9 ;  /* 0x0000000183097824 */ /* 0x000fe200078e0a09 */
[----:B------:R-:W-:Y:S01]  /*9e50*/  FSEL R12, RZ, -23, P3 ;  /* 0xc1b80000ff0c7808 */ /* 0x000fe20001800000 */
[----:B------:R-:W-:Y:S01]  /*9e60*/  IMAD.IADD R14, R143, 0x1, -R14 ;  /* 0x000000018f0e7824 */ /* 0x000fe200078e0a0e */
[----:B------:R-:W-:Y:S01]  /*9e70*/  LEA.HI R0, R17, R38, RZ, 0x1f ;  /* 0x0000002611007211 */ /* 0x000fe200078ff8ff */
[----:B------:R-:W-:-:S02]  /*9e80*/  IMAD.IADD R52, R52, 0x1, R19 ;  /* 0x0000000134347824 */ /* 0x000fc400078e0213 */
[C---:B--2---:R-:W-:Y:S01]  /*9e90*/  FMUL R62, R13.reuse, R30 ;  /* 0x0000001e0d3e7220 */ /* 0x044fe20000400000 */
[C---:B------:R-:W-:Y:S01]  /*9ea0*/  FMUL R43, R13.reuse, R43 ;  /* 0x0000002b0d2b7220 */ /* 0x040fe20000400000 */
        /* <DEDUP_REMOVED lines=29> */
[----:B------:R-:W-:Y:S01]  /*a080*/  FMUL R19, R13, R154 ;  /* 0x0000009a0d137220 */ /* 0x000fe20000400000 */
[----:B------:R-:W-:-:S02]  /*a090*/  IMAD.MOV.U32 R13, RZ, RZ, 0x3dc6b27f ;  /* 0x3dc6b27fff0d7424 */ /* 0x000fc400078e00ff */
[----:B------:R-:W-:Y:S01]  /*a0a0*/  FADD R9, R9, -1 ;  /* 0xbf80000009097421 */ /* 0x000fe20000000000 */
[----:B------:R-:W-:Y:S01]  /*a0b0*/  FADD R18, R14, -1 ;  /* 0xbf8000000e127421 */ /* 0x000fe20000000000 */
[----:B------:R-:W-:Y:S01]  /*a0c0*/  @P1 FMUL R21, R21, 0.25 ;  /* 0x3e80000015151820 */ /* 0x000fe20000400000 */
[----:B------:R-:W-:Y:S01]  /*a0d0*/  FFMA.FTZ R17, R15, 1.1920928955078125e-07, R12 ;  /* 0x340000000f117823 */ /* 0x000fe2000001000c */
[-C--:B------:R-:W-:Y:S01]  /*a0e0*/  FFMA.FTZ R12, R9, R13.reuse, -0.16845393180847167969 ;  /* 0xbe2c7f30090c7423 */ /* 0x080fe2000001000d */
[----:B------:R-:W-:Y:S01]  /*a0f0*/  FFMA.FTZ R13, R18, R13, -0.16845393180847167969 ;  /* 0xbe2c7f30120d7423 */ /* 0x000fe2000001000d */
[----:B------:R-:W-:Y:S01]  /*a100*/  @!P2 FMUL R21, R21, 16777216 ;  /* 0x4b8000001515a820 */ /* 0x000fe20000400000 */
[----:B------:R-:W-:Y:S01]  /*a110*/  @!P2 FMUL R20, R20, 16777216 ;  /* 0x4b8000001414a820 */ /* 0x000fe20000400000 */
[C---:B------:R-:W-:Y:S01]  /*a120*/  FFMA.FTZ R12, R9.reuse, R12, 0.1716887056827545166 ;  /* 0x3e2fcf2a090c7423 */ /* 0x040fe2000001000c */
[----:B------:R-:W-:Y:S01]  /*a130*/  FFMA.FTZ R13, R18, R13, 0.1716887056827545166 ;  /* 0x3e2fcf2a120d7423 */ /* 0x000fe2000001000d */
[----:B------:R-:W2:Y:S01]  /*a140*/  MUFU.RCP R15, R21 ;  /* 0x00000015000f7308 */ /* 0x000ea20000001000 */
[----:B------:R-:W-:Y:S01]  /*a150*/  @!P2 FMUL R24, R24, 16777216 ;  /* 0x4b8000001818a820 */ /* 0x000fe20000400000 */
[C---:B------:R-:W-:Y:S01]  /*a160*/  FFMA.FTZ R12, R9.reuse, R12, -0.17900948226451873779 ;  /* 0xbe374e43090c7423 */ /* 0x040fe2000001000c */
[----:B------:R-:W-:Y:S01]  /*a170*/  FFMA.FTZ R13, R18, R13, -0.17900948226451873779 ;  /* 0xbe374e43120d7423 */ /* 0x000fe2000001000d */
[----:B------:R-:W-:Y:S01]  /*a180*/  @!P2 FMUL R28, R28, 16777216 ;  /* 0x4b8000001c1ca820 */ /* 0x000fe20000400000 */
[----:B------:R-:W-:Y:S01]  /*a190*/  @!P2 FMUL R46, R46, 16777216 ;  /* 0x4b8000002e2ea820 */ /* 0x000fe20000400000 */
[C---:B------:R-:W-:Y:S01]  /*a1a0*/  FFMA.FTZ R12, R9.reuse, R12, 0.20512372255325317383 ;  /* 0x3e520bf4090c7423 */ /* 0x040fe2000001000c */
[----:B------:R-:W-:Y:S01]  /*a1b0*/  FFMA.FTZ R13, R18, R13, 0.20512372255325317383 ;  /* 0x3e520bf4120d7423 */ /* 0x000fe2000001000d */
[----:B------:R-:W-:Y:S01]  /*a1c0*/  @!P2 FMUL R48, R48, 16777216 ;  /* 0x4b8000003030a820 */ /* 0x000fe20000400000 */
[----:B------:R-:W-:Y:S01]  /*a1d0*/  @!P2 FMUL R16, R16, 16777216 ;  /* 0x4b8000001010a820 */ /* 0x000fe20000400000 */
[----:B------:R-:W-:Y:S01]  /*a1e0*/  FFMA.FTZ R12, R9, R12, -0.24046532809734344482 ;  /* 0xbe763c8b090c7423 */ /* 0x000fe2000001000c */
[----:B------:R-:W-:Y:S01]  /*a1f0*/  FFMA.FTZ R13, R18, R13, -0.24046532809734344482 ;  /* 0xbe763c8b120d7423 */ /* 0x000fe2000001000d */
        /* <DEDUP_REMOVED lines=26> */
[C---:B------:R-:W-:Y:S01]  /*a3a0*/  FFMA.FTZ R13, R18.reuse, R13, 0.28857114911079406738 ;  /* 0x3e93bf99120d7423 */ /* 0x040fe2000001000d */
[C---:B--2---:R-:W-:Y:S01]  /*a3b0*/  FMUL R54, R15.reuse, R20 ;  /* 0x000000140f367220 */ /* 0x044fe20000400000 */
[C---:B------:R-:W-:Y:S01]  /*a3c0*/  FMUL R33, R15.reuse, R24 ;  /* 0x000000180f217220 */ /* 0x040fe20000400000 */
[----:B------:R-:W-:Y:S01]  /*a3d0*/  FMUL R37, R15, R28 ;  /* 0x0000001c0f257220 */ /* 0x000fe20000400000 */
[----:B------:R-:W-:Y:S01]  /*a3e0*/  FFMA.FTZ R12, R9, R12, 0.28857114911079406738 ;  /* 0x3e93bf99090c7423 */ /* 0x000fe2000001000c */
        /* <DEDUP_REMOVED lines=29> */
[----:B------:R-:W-:Y:S01]  /*a5c0*/  FFMA.FTZ R15, R18, R13, -0.36067417263984680176 ;  /* 0xbeb8aa49120f7423 */ /* 0x000fe2000001000d */
[----:B------:R-:W-:Y:S01]  /*a5d0*/  FFMA.FTZ R14, R9, R12, -0.36067417263984680176 ;  /* 0xbeb8aa49090e7423 */ /* 0x000fe2000001000c */
[----:B------:R-:W-:Y:S01]  /*a5e0*/  IMAD.SHL.U32 R66, R245, 0x10, RZ ;  /* 0x00000010f5427824 */ /* 0x000fe200078e00ff */
[----:B------:R-:W-:Y:S01]  /*a5f0*/  F2FP.BF16.F32.PACK_AB R12, R150, R101 ;  /* 0x00000065960c723e */ /* 0x000fe200000010ff */
[----:B------:R-:W-:Y:S01]  /*a600*/  FFMA.FTZ R15, R18, R15, 0.48089820146560668945 ;  /* 0x3ef6384a120f7423 */ /* 0x000fe2000001000f */
[C---:B------:R-:W-:Y:S01]  /*a610*/  FFMA.FTZ R14, R9.reuse, R14, 0.48089820146560668945 ;  /* 0x3ef6384a090e7423 */ /* 0x040fe2000001000e */
[----:B------:R-:W-:Y:S01]  /*a620*/  F2FP.BF16.F32.PACK_AB R13, R148, R105 ;  /* 0x00000069940d723e */ /* 0x000fe200000010ff */
[----:B------:R-:W2:Y:S01]  /*a630*/  LDC.64 R150, c[0x0][0x228] ;  /* 0x00008a00ff967b82 */ /* 0x000ea20000000a00 */
[----:B------:R-:W-:Y:S01]  /*a640*/  FFMA.FTZ R15, R18, R15, -0.72134751081466674805 ;  /* 0xbf38aa3b120f7423 */ /* 0x000fe2000001000f */
[----:B------:R-:W-:Y:S01]  /*a650*/  FFMA.FTZ R16, R9, R14, -0.72134751081466674805 ;  /* 0xbf38aa3b09107423 */ /* 0x000fe2000001000e */
[----:B------:R-:W-:Y:S01]  /*a660*/  F2FP.BF16.F32.PACK_AB R14, R146, R19 ;  /* 0x00000013920e723e */ /* 0x000fe200000010ff */
[----:B-1----:R-:W-:-:S02]  /*a670*/  IMAD.SHL.U32 R168, R168, 0x80, RZ ;  /* 0x00000080a8a87824 */ /* 0x002fc400078e00ff */
[----:B------:R-:W-:Y:S01]  /*a680*/  FMUL R19, R18, R15 ;  /* 0x0000000f12137220 */ /* 0x000fe20000400000 */
[----:B------:R-:W-:Y:S01]  /*a690*/  F2FP.BF16.F32.PACK_AB R15, R142, R111 ;  /* 0x0000006f8e0f723e */ /* 0x000fe200000010ff */
[----:B------:R-:W-:Y:S01]  /*a6a0*/  FMUL R16, R9, R16 ;  /* 0x0000001009107220 */ /* 0x000fe20000400000 */
[----:B------:R-:W-:Y:S01]  /*a6b0*/  LOP3.LUT R66, R66, 0xff0, RZ, 0xc0, !PT ;  /* 0x00000ff042427812 */ /* 0x000fe200078ec0ff */
[----:B------:R-:W-:Y:S01]  /*a6c0*/  FMUL R19, R18, R19 ;  /* 0x0000001312137220 */ /* 0x000fe20000400000 */
[----:B------:R-:W-:Y:S01]  /*a6d0*/  F2FP.BF16.F32.PACK_AB R20, R20, R121 ;  /* 0x000000791414723e */ /* 0x000fe200000010ff */
[----:B------:R-:W-:Y:S01]  /*a6e0*/  STSM.16.M88.4 [R52], R12 ;  /* 0x0000000c34007844 */ /* 0x000fe20000000200 */
[----:B------:R-:W-:Y:S01]  /*a6f0*/  F2FP.BF16.F32.PACK_AB R21, R21, R86 ;  /* 0x000000561515723e */ /* 0x000fe200000010ff */
[----:B------:R-:W-:Y:S01]  /*a700*/  FMUL R16, R9, R16 ;  /* 0x0000001009107220 */ /* 0x000fe20000400000 */
[----:B------:R-:W-:Y:S01]  /*a710*/  F2FP.BF16.F32.PACK_AB R22, R102, R113 ;  /* 0x000000716616723e */ /* 0x000fe200000010ff */
[----:B------:R-:W-:Y:S01]  /*a720*/  BAR.SYNC.DEFER_BLOCKING 0x0 ;  /* 0x0000000000007b1d */ /* 0x000fe20000010000 */
[----:B------:R-:W-:Y:S01]  /*a730*/  F2FP.BF16.F32.PACK_AB R23, R23, R82 ;  /* 0x000000521717723e */ /* 0x000fe200000010ff */
[----:B------:R-:W-:Y:S01]  /*a740*/  FFMA.FTZ R9, R9, 1.4426950216293334961, R16 ;  /* 0x3fb8aa3b09097823 */ /* 0x000fe20000010010 */
[----:B------:R-:W-:Y:S01]  /*a750*/  ISETP.GE.U32.AND P1, PT, R131, 0x7f800000, PT ;  /* 0x7f8000008300780c */ /* 0x000fe20003f26070 */
[----:B------:R-:W-:Y:S01]  /*a760*/  FFMA.FTZ R18, R18, 1.4426950216293334961, R19 ;  /* 0x3fb8aa3b12127823 */ /* 0x000fe20000010013 */
[----:B------:R-:W-:Y:S01]  /*a770*/  ISETP.GE.U32.AND P2, PT, R143, 0x7f800000, PT ;  /* 0x7f8000008f00780c */ /* 0x000fe20003f46070 */
[----:B------:R-:W-:Y:S01]  /*a780*/  FADD R9, R6, R9 ;  /* 0x0000000906097221 */ /* 0x000fe20000000000 */
[----:B------:R-:W-:Y:S01]  /*a790*/  F2FP.BF16.F32.PACK_AB R24, R24, R123 ;  /* 0x0000007b1818723e */ /* 0x000fe200000010ff */
[----:B------:R-:W-:Y:S01]  /*a7a0*/  FADD R6, R17, R18 ;  /* 0x0000001211067221 */ /* 0x000fe20000000000 */
[----:B------:R-:W-:-:S02]  /*a7b0*/  F2FP.BF16.F32.PACK_AB R25, R25, R76 ;  /* 0x0000004c1919723e */ /* 0x000fc400000010ff */
[----:B------:R-:W-:Y:S02]  /*a7c0*/  F2FP.BF16.F32.PACK_AB R26, R110, R115 ;  /* 0x000000736e1a723e */ /* 0x000fe400000010ff */
[----:B------:R-:W-:Y:S02]  /*a7d0*/  F2FP.BF16.F32.PACK_AB R27, R27, R74 ;  /* 0x0000004a1b1b723e */ /* 0x000fe400000010ff */
[----:B------:R-:W-:Y:S01]  /*a7e0*/  SHF.R.U32.HI R11, RZ, 0x7, R245 ;  /* 0x00000007ff0b7819 */ /* 0x000fe200000116f5 */
[----:B------:R-:W-:Y:S01]  /*a7f0*/  @P1 IMAD.MOV.U32 R16, RZ, RZ, 0x7f800000 ;  /* 0x7f800000ff101424 */ /* 0x000fe200078e00ff */
[----:B------:R-:W-:Y:S01]  /*a800*/  F2FP.BF16.F32.PACK_AB R28, R28, R125 ;  /* 0x0000007d1c1c723e */ /* 0x000fe200000010ff */
[----:B------:R-:W-:Y:S01]  /*a810*/  @P2 IMAD.MOV.U32 R18, RZ, RZ, 0x7f800000 ;  /* 0x7f800000ff122424 */ /* 0x000fe200078e00ff */
[----:B------:R-:W-:Y:S01]  /*a820*/  SGXT.U32 R11, R11, 0x1 ;  /* 0x000000010b0b781a */ /* 0x000fe20000000000 */
[----:B------:R-:W-:Y:S01]  /*a830*/  @P1 FFMA.FTZ R9, R131, R16, +INF ;  /* 0x7f80000083091423 */ /* 0x000fe20000010010 */
[----:B------:R-:W-:Y:S01]  /*a840*/  F2FP.BF16.F32.PACK_AB R29, R29, R70 ;  /* 0x000000461d1d723e */ /* 0x000fe200000010ff */
[----:B------:R-:W-:Y:S01]  /*a850*/  @P2 FFMA.FTZ R6, R143, R18, +INF ;  /* 0x7f8000008f062423 */ /* 0x000fe20000010012 */
[----:B------:R-:W-:Y:S01]  /*a860*/  F2FP.BF16.F32.PACK_AB R30, R30, R117 ;  /* 0x000000751e1e723e */ /* 0x000fe200000010ff */
[----:B------:R-:W1:Y:S01]  /*a870*/  LDS.128 R12, [R66+UR20] ;  /* 0x00000014420c7984 */ /* 0x000e620008000c00 */
[----:B0-----:R-:W-:Y:S01]  /*a880*/  IMAD R11, R11, R2, RZ ;  /* 0x000000020b0b7224 */ /* 0x001fe200078e02ff */
[----:B------:R-:W-:Y:S01]  /*a890*/  F2FP.BF16.F32.PACK_AB R31, R31, R68 ;  /* 0x000000441f1f723e */ /* 0x000fe200000010ff */
[----:B------:R-:W-:Y:S02]  /*a8a0*/  BAR.SYNC.DEFER_BLOCKING 0x0 ;  /* 0x0000000000007b1d */ /* 0x000fe40000010000 */
[----:B------:R-:W-:Y:S01]  /*a8b0*/  IMAD R45, R2, 0x2, R11 ;  /* 0x00000002022d7824 */ /* 0x000fe200078e020b */
[----:B------:R-:W-:-:S02]  /*a8c0*/  F2FP.BF16.F32.PACK_AB R36, R36, R127 ;  /* 0x0000007f2424723e */ /* 0x000fc400000010ff */
[----:B------:R-:W-:Y:S01]  /*a8d0*/  F2FP.BF16.F32.PACK_AB R37, R37, R64 ;  /* 0x000000402525723e */ /* 0x000fe200000010ff */
[----:B------:R-:W-:Y:S01]  /*a8e0*/  IMAD R3, R2, 0x2, R45 ;  /* 0x0000000202037824 */ /* 0x000fe200078e022d */
[----:B------:R-:W-:Y:S02]  /*a8f0*/  F2FP.BF16.F32.PACK_AB R38, R38, R119 ;  /* 0x000000772626723e */ /* 0x000fe400000010ff */
[----:B------:R-:W-:Y:S01]  /*a900*/  F2FP.BF16.F32.PACK_AB R39, R39, R62 ;  /* 0x0000003e2727723e */ /* 0x000fe200000010ff */
[----:B------:R-:W-:Y:S01]  /*a910*/  IMAD R50, R2, 0x2, R3 ;  /* 0x0000000202327824 */ /* 0x000fe200078e0203 */
[----:B------:R-:W-:Y:S02]  /*a920*/  F2FP.BF16.F32.PACK_AB R32, R32, R129 ;  /* 0x000000812020723e */ /* 0x000fe400000010ff */
[----:B------:R-:W-:Y:S01]  /*a930*/  F2FP.BF16.F32.PACK_AB R33, R33, R58 ;  /* 0x0000003a2121723e */ /* 0x000fe200000010ff */
[----:B------:R-:W-:Y:S01]  /*a940*/  IMAD R5, R2, 0x2, R50 ;  /* 0x0000000202057824 */ /* 0x000fe200078e0232 */
[----:B------:R-:W-:-:S02]  /*a950*/  F2FP.BF16.F32.PACK_AB R34, R34, R139 ;  /* 0x0000008b2222723e */ /* 0x000fc400000010ff */
[----:B------:R-:W-:Y:S01]  /*a960*/  F2FP.BF16.F32.PACK_AB R35, R35, R44 ;  /* 0x0000002c2323723e */ /* 0x000fe200000010ff */
[----:B------:R-:W-:Y:S01]  /*a970*/  IMAD R49, R2, 0x2, R5 ;  /* 0x0000000202317824 */ /* 0x000fe200078e0205 */
[----:B------:R-:W-:Y:S02]  /*a980*/  FSETP.NEU.AND P0, PT, R131, RZ, PT ;  /* 0x000000ff8300720b */ /* 0x000fe40003f0d000 */
[----:B------:R-:W-:Y:S01]  /*a990*/  LOP3.LUT R168, R168, 0x7f, R245, 0xf8, !PT ;  /* 0x0000007fa8a87812 */ /* 0x000fe200078ef8f5 */
[----:B------:R-:W-:Y:S01]  /*a9a0*/  IMAD R56, R2, 0x2, R49 ;  /* 0x0000000202387824 */ /* 0x000fe200078e0231 */
[----:B------:R-:W-:Y:S01]  /*a9b0*/  F2FP.BF16.F32.PACK_AB R42, R42, R47 ;  /* 0x0000002f2a2a723e */ /* 0x000fe200000010ff */
[----:B------:R-:W-:Y:S02]  /*a9c0*/  STSM.16.M88.4 [R52], R20 ;  /* 0x0000001434007844 */ /* 0x000fe40000000200 */
[----:B------:R-:W-:Y:S01]  /*a9d0*/  IMAD R51, R2, 0x2, R56 ;  /* 0x0000000202337824 */ /* 0x000fe200078e0238 */
[----:B------:R-:W-:Y:S01]  /*a9e0*/  F2FP.BF16.F32.PACK_AB R43, R43, R4 ;  /* 0x000000042b2b723e */ /* 0x000fe200000010ff */
[----:B------:R-:W-:Y:S01]  /*a9f0*/  IMAD R44, R168, UR5, RZ ;  /* 0x00000005a82c7c24 */ /* 0x000fe2000f8e02ff */
[----:B------:R-:W-:Y:S01]  /*aa00*/  BAR.SYNC.DEFER_BLOCKING 0x0 ;  /* 0x0000000000007b1d */ /* 0x000fe20000010000 */
[----:B------:R-:W-:Y:S01]  /*aa10*/  IMAD R60, R2, 0x2, R51 ;  /* 0x00000002023c7824 */ /* 0x000fe200078e0233 */
[----:B------:R-:W-:Y:S01]  /*aa20*/  USHF.L.U32 UR5, UR4, 0x1, URZ ;  /* 0x0000000104057899 */ /* 0x000fe2000800063f */
[----:B------:R-:W-:-:S02]  /*aa30*/  FSETP.NEU.AND P1, PT, R143, RZ, PT ;  /* 0x000000ff8f00720b */ /* 0x000fc40003f2d000 */
[----:B------:R-:W-:Y:S01]  /*aa40*/  IMAD R53, R2, 0x2, R60 ;  /* 0x0000000202357824 */ /* 0x000fe200078e023c */
[----:B------:R-:W-:Y:S02]  /*aa50*/  FSEL R9, R9, -INF , P0 ;  /* 0xff80000009097808 */ /* 0x000fe40000000000 */
[----:B------:R-:W-:Y:S01]  /*aa60*/  FSEL R6, R6, -INF , P1 ;  /* 0xff80000006067808 */ /* 0x000fe20000800000 */
[C---:B------:R-:W-:Y:S02]  /*aa70*/  IMAD R55, R2.reuse, 0x2, R53 ;  /* 0x0000000202377824 */ /* 0x040fe400078e0235 */
[----:B------:R-:W-:Y:S02]  /*aa80*/  FFMA R8, R9, 0.69314718246459960938, R8 ;  /* 0x3f31721809087823 */ /* 0x000fe40000000008 */
[----:B------:R-:W-:Y:S02]  /*aa90*/  IMAD R57, R2, 0x2, R55 ;  /* 0x0000000202397824 */ /* 0x000fe400078e0237 */
[----:B------:R-:W-:-:S02]  /*aaa0*/  FFMA R9, R6, 0.69314718246459960938, R7 ;  /* 0x3f31721806097823 */ /* 0x000fc40000000007 */
[----:B------:R-:W-:-:S04]  /*aab0*/  IMAD R59, R2, 0x2, R57 ;  /* 0x00000002023b7824 */ /* 0x000fc800078e0239 */
[C---:B------:R-:W-:Y:S01]  /*aac0*/  IMAD R61, R2.reuse, 0x2, R59 ;  /* 0x00000002023d7824 */ /* 0x040fe200078e023b */
[----:B------:R-:W0:Y:S03]  /*aad0*/  LDS.128 R16, [R66+UR20] ;  /* 0x0000001442107984 */ /* 0x000e260008000c00 */
[C---:B------:R-:W-:Y:S01]  /*aae0*/  IMAD R63, R2.reuse, 0x2, R61 ;  /* 0x00000002023f7824 */ /* 0x040fe200078e023d */
[----:B------:R-:W-:Y:S03]  /*aaf0*/  BAR.SYNC.DEFER_BLOCKING 0x0 ;  /* 0x0000000000007b1d */ /* 0x000fe60000010000 */
[----:B------:R-:W-:-:S04]  /*ab00*/  IMAD R65, R2, 0x2, R63 ;  /* 0x0000000202417824 */ /* 0x000fc800078e023f */
[----:B------:R-:W-:-:S04]  /*ab10*/  IMAD R69, R2, 0x2, R65 ;  /* 0x0000000202457824 */ /* 0x000fc800078e0241 */
[----:B------:R-:W-:-:S04]  /*ab20*/  IMAD R71, R2, 0x2, R69 ;  /* 0x0000000202477824 */ /* 0x000fc800078e0245 */
[----:B------:R-:W-:-:S04]  /*ab30*/  IMAD R73, R2, 0x2, R71 ;  /* 0x0000000202497824 */ /* 0x000fc800078e0247 */
[----:B------:R-:W-:-:S04]  /*ab40*/  IMAD R75, R2, 0x2, R73 ;  /* 0x00000002024b7824 */ /* 0x000fc800078e0249 */
[C---:B------:R-:W-:Y:S01]  /*ab50*/  IMAD R77, R2.reuse, 0x2, R75 ;  /* 0x00000002024d7824 */ /* 0x040fe200078e024b */
[----:B------:R-:W-:Y:S03]  /*ab60*/  STSM.16.M88.4 [R52], R24 ;  /* 0x0000001834007844 */ /* 0x000fe60000000200 */
        /* <DEDUP_REMOVED lines=8> */
[----:B------:R-:W3:Y:S03]  /*abf0*/  LDS.128 R20, [R66+UR20] ;  /* 0x0000001442147984 */ /* 0x000ee60008000c00 */
        /* <DEDUP_REMOVED lines=17> */
[----:B------:R-:W4:Y:S03]  /*ad10*/  LDS.128 R24, [R66+UR20] ;  /* 0x0000001442187984 */ /* 0x000f260008000c00 */
        /* <DEDUP_REMOVED lines=8> */
[----:B------:R5:W-:Y:S03]  /*ada0*/  STSM.16.M88.4 [R52], R36 ;  /* 0x0000002434007844 */ /* 0x000be60000000200 */
[C---:B------:R-:W-:Y:S01]  /*adb0*/  IMAD R113, R2.reuse, 0x2, R121 ;  /* 0x0000000202717824 */ /* 0x040fe200078e0279 */
[----:B------:R-:W-:Y:S03]  /*adc0*/  BAR.SYNC.DEFER_BLOCKING 0x0 ;  /* 0x0000000000007b1d */ /* 0x000fe60000010000 */
[----:B------:R-:W-:-:S04]  /*add0*/  IMAD R123, R2, 0x2, R113 ;  /* 0x00000002027b7824 */ /* 0x000fc800078e0271 */
[----:B------:R-:W-:-:S04]  /*ade0*/  IMAD R115, R2, 0x2, R123 ;  /* 0x0000000202737824 */ /* 0x000fc800078e027b */
[----:B------:R-:W-:Y:S01]  /*adf0*/  IMAD R125, R2, 0x2, R115 ;  /* 0x00000002027d7824 */ /* 0x000fe200078e0273 */
[----:B-----5:R-:W-:-:S03]  /*ae00*/  F2FP.BF16.F32.PACK_AB R36, R140, R141 ;  /* 0x0000008d8c24723e */ /* 0x020fc600000010ff */
[----:B------:R-:W-:Y:S01]  /*ae10*/  IMAD R117, R2, 0x2, R125 ;  /* 0x0000000202757824 */ /* 0x000fe200078e027d */
[----:B------:R-:W-:Y:S02]  /*ae20*/  F2FP.BF16.F32.PACK_AB R37, R54, R149 ;  /* 0x000000953625723e */ /* 0x000fe400000010ff */
[----:B------:R-:W-:Y:S01]  /*ae30*/  F2FP.BF16.F32.PACK_AB R38, R40, R137 ;  /* 0x000000892826723e */ /* 0x000fe200000010ff */
[----:B------:R-:W-:Y:S01]  /*ae40*/  IMAD R127, R2, 0x2, R117 ;  /* 0x00000002027f7824 */ /* 0x000fe200078e0275 */
[----:B------:R-:W-:Y:S01]  /*ae50*/  F2FP.BF16.F32.PACK_AB R39, R10, R41 ;  /* 0x000000290a27723e */ /* 0x000fe200000010ff */
[----:B------:R-:W-:Y:S01]  /*ae60*/  IMAD.SHL.U32 R41, R44, 0x2, RZ ;  /* 0x000000022c297824 */ /* 0x000fe200078e00ff */
[----:B------:R-:W-:Y:S01]  /*ae70*/  F2FP.BF16.F32.PACK_AB R40, R48, R147 ;  /* 0x000000933028723e */ /* 0x000fe200000010ff */
[----:B------:R-:W-:Y:S01]  /*ae80*/  IMAD.HI R44, R44, 0x2, RZ ;  /* 0x000000022c2c7827 */ /* 0x000fe200078e02ff */
[----:B------:R-:W5:Y:S01]  /*ae90*/  LDS.128 R28, [R66+UR20] ;  /* 0x00000014421c7984 */ /* 0x000f620008000c00 */
[----:B------:R-:W-:Y:S01]  /*aea0*/  BAR.SYNC.DEFER_BLOCKING 0x0 ;  /* 0x0000000000007b1d */ /* 0x000fe20000010000 */
[----:B--2---:R-:W-:Y:S01]  /*aeb0*/  IADD3 R130, P2, P3, R41, UR5, R150 ;  /* 0x0000000529827c10 */ /* 0x004fe2000fb5e096 */
[----:B------:R-:W-:Y:S01]  /*aec0*/  UIMAD.WIDE UR4, UR4, 0x2, URZ ;  /* 0x00000002040478a5 */ /* 0x000fe2000f8e023f */
[----:B------:R-:W-:Y:S01]  /*aed0*/  F2FP.BF16.F32.PACK_AB R41, R46, R145 ;  /* 0x000000912e29723e */ /* 0x000fe200000010ff */
[----:B------:R-:W-:Y:S01]  /*aee0*/  IMAD R119, R2, 0x2, R127 ;  /* 0x0000000202777824 */ /* 0x000fe200078e027f */
[----:B------:R-:W-:-:S02]  /*aef0*/  LEA R46, P5, R11, R130, 0x1 ;  /* 0x000000820b2e7211 */ /* 0x000fc400078a08ff */
[-C--:B------:R-:W-:Y:S01]  /*af00*/  LEA R10, P4, R3, R130.reuse, 0x1 ;  /* 0x00000082030a7211 */ /* 0x080fe200078808ff */
[----:B------:R-:W-:Y:S01]  /*af10*/  IMAD R129, R2, 0x2, R119 ;  /* 0x0000000202817824 */ /* 0x000fe200078e0277 */
[----:B------:R-:W-:Y:S01]  /*af20*/  IADD3.X R166, R44, UR5, R151, P2, P3 ;  /* 0x000000052ca67c10 */ /* 0x000fe200097e6497 */
[----:B------:R-:W-:Y:S01]  /*af30*/  ULDC UR4, c[0x0][0x27c] ;  /* 0x00009f0000047ab9 */ /* 0x000fe20000000800 */
[----:B------:R-:W-:Y:S01]  /*af40*/  LEA R44, P2, R45, R130, 0x1 ;  /* 0x000000822d2c7211 */ /* 0x000fe200078408ff */
[C---:B------:R-:W-:Y:S01]  /*af50*/  IMAD R139, R2.reuse, 0x2, R129 ;  /* 0x00000002028b7824 */ /* 0x040fe200078e0281 */
[-C--:B------:R-:W-:Y:S01]  /*af60*/  LEA.HI.X.SX32 R47, R11, R166.reuse, 0x1, P5 ;  /* 0x000000a60b2f7211 */ /* 0x080fe200028f0eff */
[----:B------:R-:W-:Y:S01]  /*af70*/  UIMAD UR4, UR7, UR4, URZ ;  /* 0x00000004070472a4 */ /* 0x000fe2000f8e023f */
[-C--:B------:R-:W-:Y:S01]  /*af80*/  LEA.HI.X.SX32 R11, R3, R166.reuse, 0x1, P4 ;  /* 0x000000a6030b7211 */ /* 0x080fe200020f0eff */
[C---:B------:R-:W-:Y:S01]  /*af90*/  IMAD R143, R2.reuse, 0x2, R139 ;  /* 0x00000002028f7824 */ /* 0x040fe200078e028b */
[----:B------:R-:W-:Y:S01]  /*afa0*/  LEA.HI.X.SX32 R45, R45, R166, 0x1, P2 ;  /* 0x000000a62d2d7211 */ /* 0x000fe200010f0eff */
[----:B------:R-:W-:Y:S01]  /*afb0*/  USHF.L.U32 UR6, UR4, 0x2, URZ ;  /* 0x0000000204067899 */ /* 0x000fe2000800063f */
[-C--:B------:R-:W-:Y:S01]  /*afc0*/  LEA R4, P6, R5, R130.reuse, 0x1 ;  /* 0x0000008205047211 */ /* 0x080fe200078c08ff */
[C---:B------:R-:W-:Y:S01]  /*afd0*/  IMAD R141, R2.reuse, 0x2, R143 ;  /* 0x00000002028d7824 */ /* 0x040fe200078e028f */
[----:B------:R-:W-:Y:S01]  /*afe0*/  LEA R48, P5, R49, R130, 0x1 ;  /* 0x0000008231307211 */ /* 0x000fe200078a08ff */
[----:B------:R-:W-:Y:S01]  /*aff0*/  UIMAD.WIDE UR4, UR4, 0x4, URZ ;  /* 0x00000004040478a5 */ /* 0x000fe2000f8e023f */
[-C--:B------:R-:W-:Y:S01]  /*b000*/  LEA.HI.X.SX32 R5, R5, R166.reuse, 0x1, P6 ;  /* 0x000000a605057211 */ /* 0x080fe200030f0eff */
[----:B------:R-:W-:Y:S01]  /*b010*/  STSM.16.M88.4 [R52], R32 ;  /* 0x0000002034007844 */ /* 0x000fe20000000200 */
[C---:B------:R-:W-:Y:S01]  /*b020*/  IMAD R153, R2.reuse, 0x2, R141 ;  /* 0x0000000202997824 */ /* 0x040fe200078e028d */
[----:B------:R-:W-:Y:S01]  /*b030*/  LEA.HI.X.SX32 R49, R49, R166, 0x1, P5 ;  /* 0x000000a631317211 */ /* 0x000fe200028f0eff */
[----:B------:R-:W-:Y:S02]  /*b040*/  BAR.SYNC.DEFER_BLOCKING 0x0 ;  /* 0x0000000000007b1d */ /* 0x000fe40000010000 */
[----:B------:R-:W-:Y:S01]  /*b050*/  IMAD R165, R2, 0x2, R153 ;  /* 0x0000000202a57824 */ /* 0x000fe200078e0299 */
[----:B------:R-:W-:-:S03]  /*b060*/  LEA R54, P5, R55, R130, 0x1 ;  /* 0x0000008237367211 */ /* 0x000fc600078a08ff */
[C---:B------:R-:W-:Y:S01]  /*b070*/  IMAD R167, R2.reuse, 0x2, R165 ;  /* 0x0000000202a77824 */ /* 0x040fe200078e02a5 */
[----:B------:R-:W-:Y:S02]  /*b080*/  LEA.HI.X.SX32 R55, R55, R166, 0x1, P5 ;  /* 0x000000a637377211 */ /* 0x000fe400028f0eff */
[CC--:B------:R-:W-:Y:S01]  /*b090*/  LEA R64, P5, R65.reuse, R130.reuse, 0x1 ;  /* 0x0000008241407211 */ /* 0x0c0fe200078a08ff */
[----:B------:R-:W-:Y:S01]  /*b0a0*/  IMAD R164, R2, 0x2, R167 ;  /* 0x0000000202a47824 */ /* 0x000fe200078e02a7 */
[C---:B------:R-:W-:Y:S02]  /*b0b0*/  LEA R2, P3, R50.reuse, R130, 0x1 ;  /* 0x0000008232027211 */ /* 0x040fe400078608ff */
[-C--:B------:R-:W-:Y:S02]  /*b0c0*/  LEA.HI.X.SX32 R65, R65, R166.reuse, 0x1, P5 ;  /* 0x000000a641417211 */ /* 0x080fe400028f0eff */
[----:B------:R-:W-:Y:S02]  /*b0d0*/  LEA.HI.X.SX32 R3, R50, R166, 0x1, P3 ;  /* 0x000000a632037211 */ /* 0x000fe400018f0eff */
[----:B------:R-:W-:-:S02]  /*b0e0*/  LEA R50, P3, R60, R130, 0x1 ;  /* 0x000000823c327211 */ /* 0x000fc400078608ff */
[----:B------:R-:W-:-:S04]  /*b0f0*/  LEA R76, P5, R77, R130, 0x1 ;  /* 0x000000824d4c7211 */ /* 0x000fc800078a08ff */
[----:B------:R-:W-:Y:S01]  /*b100*/  LEA.HI.X.SX32 R77, R77, R166, 0x1, P5 ;  /* 0x000000a64d4d7211 */ /* 0x000fe200028f0eff */
[----:B------:R-:W2:Y:S01]  /*b110*/  LDS.128 R32, [R66+UR20] ;  /* 0x0000001442207984 */ /* 0x000ea20008000c00 */
[----:B------:R-:W-:Y:S01]  /*b120*/  BAR.SYNC.DEFER_BLOCKING 0x0 ;  /* 0x0000000000007b1d */ /* 0x000fe20000010000 */
[----:B------:R-:W-:-:S04]  /*b130*/  LEA R86, P5, R87, R130, 0x1 ;  /* 0x0000008257567211 */ /* 0x000fc800078a08ff */
[----:B------:R-:W-:Y:S02]  /*b140*/  LEA.HI.X.SX32 R87, R87, R166, 0x1, P5 ;  /* 0x000000a657577211 */ /* 0x000fe400028f0eff */
[----:B------:R-:W-:-:S04]  /*b150*/  LEA R150, P5, R94, R130, 0x1 ;  /* 0x000000825e967211 */ /* 0x000fc800078a08ff */
[----:B------:R-:W-:Y:S02]  /*b160*/  LEA.HI.X.SX32 R151, R94, R166, 0x1, P5 ;  /* 0x000000a65e977211 */ /* 0x000fe400028f0eff */
[-C--:B------:R-:W-:Y:S01]  /*b170*/  LEA R94, P5, R89, R130.reuse, 0x1 ;  /* 0x00000082595e7211 */ /* 0x080fe200078a08ff */
[----:B------:R-:W-:Y:S01]  /*b180*/  STSM.16.M88.4 [R52], R36 ;  /* 0x0000002434007844 */ /* 0x000fe20000000200 */
[----:B------:R-:W-:Y:S06]  /*b190*/  BAR.SYNC.DEFER_BLOCKING 0x0 ;  /* 0x0000000000007b1d */ /* 0x000fec0000010000 */
[----:B------:R-:W2:Y:S02]  /*b1a0*/  LDS.128 R36, [R66+UR20] ;  /* 0x0000001442247984 */ /* 0x000ea40008000c00 */
[----:B------:R-:W-:Y:S06]  /*b1b0*/  BAR.SYNC.DEFER_BLOCKING 0x0 ;  /* 0x0000000000007b1d */ /* 0x000fec0000010000 */
[----:B------:R1:W-:Y:S02]  /*b1c0*/  STSM.16.M88.4 [R52], R40 ;  /* 0x0000002834007844 */ /* 0x0003e40000000200 */
[----:B------:R-:W-:Y:S01]  /*b1d0*/  BAR.SYNC.DEFER_BLOCKING 0x0 ;  /* 0x0000000000007b1d */ /* 0x000fe20000010000 */
[----:B-1----:R-:W-:-:S02]  /*b1e0*/  LEA R42, P4, R51, R130, 0x1 ;  /* 0x00000082332a7211 */ /* 0x002fc400078808ff */
[C---:B------:R-:W-:Y:S02]  /*b1f0*/  LEA R40, P2, R56.reuse, R130, 0x1 ;  /* 0x0000008238287211 */ /* 0x040fe400078408ff */
[----:B------:R-:W-:Y:S02]  /*b200*/  LEA.HI.X.SX32 R43, R51, R166, 0x1, P4 ;  /* 0x000000a6332b7211 */ /* 0x000fe400020f0eff */
[----:B------:R-:W-:Y:S02]  /*b210*/  LEA R58, P4, R59, R130, 0x1 ;  /* 0x000000823b3a7211 */ /* 0x000fe400078808ff */
[----:B------:R-:W-:Y:S02]  /*b220*/  LEA.HI.X.SX32 R41, R56, R166, 0x1, P2 ;  /* 0x000000a638297211 */ /* 0x000fe400010f0eff */
[----:B------:R-:W-:Y:S02]  /*b230*/  LEA R56, P2, R57, R130, 0x1 ;  /* 0x0000008239387211 */ /* 0x000fe400078408ff */
[----:B------:R-:W-:Y:S01]  /*b240*/  LEA.HI.X.SX32 R59, R59, R166, 0x1, P4 ;  /* 0x000000a63b3b7211 */ /* 0x000fe200020f0eff */
[----:B------:R-:W-:Y:S01]  /*b250*/  STG.E.U16 desc[UR22][R46.64], R12 ;  /* 0x0000000c2e007986 */ /* 0x000fe2000c101516 */
[----:B------:R-:W-:-:S02]  /*b260*/  LEA R70, P4, R71, R130, 0x1 ;  /* 0x0000008247467211 */ /* 0x000fc400078808ff */
[----:B------:R-:W-:Y:S01]  /*b270*/  LEA.HI.X.SX32 R57, R57, R166, 0x1, P2 ;  /* 0x000000a639397211 */ /* 0x000fe200010f0eff */
[----:B------:R-:W-:Y:S01]  /*b280*/  STG.E.U16 desc[UR22][R44.64], R13 ;  /* 0x0000000d2c007986 */ /* 0x000fe2000c101516 */
[----:B------:R-:W-:Y:S02]  /*b290*/  LEA R68, P2, R69, R130, 0x1 ;  /* 0x0000008245447211 */ /* 0x000fe400078408ff */
[----:B------:R-:W-:Y:S01]  /*b2a0*/  LEA.HI.X.SX32 R71, R71, R166, 0x1, P4 ;  /* 0x000000a647477211 */ /* 0x000fe200020f0eff */
[----:B------:R1:W-:Y:S01]  /*b2b0*/  STG.E.U16 desc[UR22][R10.64], R14 ;  /* 0x0000000e0a007986 */ /* 0x0003e2000c101516 */
[----:B------:R-:W-:Y:S02]  /*b2c0*/  LEA R80, P4, R81, R130, 0x1 ;  /* 0x0000008251507211 */ /* 0x000fe400078808ff */
[----:B------:R-:W-:Y:S01]  /*b2d0*/  LEA.HI.X.SX32 R69, R69, R166, 0x1, P2 ;  /* 0x000000a645457211 */ /* 0x000fe200010f0eff */
[----:B------:R0:W-:Y:S01]  /*b2e0*/  STG.E.U16 desc[UR22][R2.64], R15 ;  /* 0x0000000f02007986 */ /* 0x0001e2000c101516 */
[----:B------:R-:W-:-:S02]  /*b2f0*/  LEA R78, P2, R79, R130, 0x1 ;  /* 0x000000824f4e7211 */ /* 0x000fc400078408ff */
[----:B------:R-:W-:Y:S02]  /*b300*/  LEA.HI.X.SX32 R81, R81, R166, 0x1, P4 ;  /* 0x000000a651517211 */ /* 0x000fe400020f0eff */
[C---:B------:R-:W-:Y:S02]  /*b310*/  LEA R144, P4, R98.reuse, R130, 0x1 ;  /* 0x0000008262907211 */ /* 0x040fe400078808ff */
[----:B------:R-:W-:Y:S02]  /*b320*/  LEA.HI.X.SX32 R79, R79, R166, 0x1, P2 ;  /* 0x000000a64f4f7211 */ /* 0x000fe400010f0eff */
[----:B------:R-:W-:Y:S02]  /*b330*/  LEA R136, P2, R99, R130, 0x1 ;  /* 0x0000008263887211 */ /* 0x000fe400078408ff */
[----:B------:R-:W-:Y:S02]  /*b340*/  LEA.HI.X.SX32 R145, R98, R166, 0x1, P4 ;  /* 0x000000a662917211 */ /* 0x000fe400020f0eff */
[----:B------:R-:W-:-:S02]  /*b350*/  LEA R98, P4, R92, R130, 0x1 ;  /* 0x000000825c627211 */ /* 0x000fc400078808ff */
[----:B------:R-:W-:Y:S02]  /*b360*/  LEA.HI.X.SX32 R137, R99, R166, 0x1, P2 ;  /* 0x000000a663897211 */ /* 0x000fe400010f0eff */
[----:B------:R-:W-:Y:S02]  /*b370*/  LEA R154, P2, R93, R130, 0x1 ;  /* 0x000000825d9a7211 */ /* 0x000fe400078408ff */
[----:B------:R-:W-:Y:S02]  /*b380*/  LEA.HI.X.SX32 R99, R92, R166, 0x1, P4 ;  /* 0x000000a65c637211 */ /* 0x000fe400020f0eff */
[-C--:B------:R-:W-:Y:S02]  /*b390*/  LEA R92, P4, R67, R130.reuse, 0x1 ;  /* 0x00000082435c7211 */ /* 0x080fe400078808ff */
[----:B-1----:R-:W-:Y:S02]  /*b3a0*/  PRMT R11, R12, 0x7632, R11 ;  /* 0x000076320c0b7816 */ /* 0x002fe4000000000b */
[----:B------:R-:W-:-:S02]  /*b3b0*/  LEA R52, P6, R53, R130, 0x1 ;  /* 0x0000008235347211 */ /* 0x000fc400078c08ff */
[-C--:B------:R-:W-:Y:S01]  /*b3c0*/  LEA.HI.X.SX32 R155, R93, R166.reuse, 0x1, P2 ;  /* 0x000000a65d9b7211 */ /* 0x080fe200010f0eff */
[----:B------:R1:W-:Y:S01]  /*b3d0*/  STG.E.U16 desc[UR22][R4.64], R11 ;  /* 0x0000000b04007986 */ /* 0x0003e2000c101516 */
[----:B------:R-:W-:Y:S02]  /*b3e0*/  PRMT R45, R13, 0x7632, R45 ;  /* 0x000076320d2d7816 */ /* 0x000fe4000000002d */
[-C--:B------:R-:W-:Y:S02]  /*b3f0*/  LEA.HI.X.SX32 R93, R67, R166.reuse, 0x1, P4 ;  /* 0x000000a6435d7211 */ /* 0x080fe400020f0eff */
[----:B------:R-:W-:Y:S01]  /*b400*/  PRMT R47, R14, 0x7632, R47 ;  /* 0x000076320e2f7816 */ /* 0x000fe2000000002f */
[----:B------:R-:W-:Y:S01]  /*b410*/  STG.E.U16 desc[UR22][R48.64], R45 ;  /* 0x0000002d30007986 */ /* 0x000fe2000c101516 */
[----:B------:R-:W-:Y:S02]  /*b420*/  PRMT R67, R15, 0x7632, R67 ;  /* 0x000076320f437816 */ /* 0x000fe40000000043 */
[----:B------:R-:W-:Y:S01]  /*b430*/  LEA.HI.X.SX32 R51, R60, R166, 0x1, P3 ;  /* 0x000000a63c337211 */ /* 0x000fe200018f0eff */
[----:B------:R4:W-:Y:S01]  /*b440*/  STG.E.U16 desc[UR22][R40.64], R47 ;  /* 0x0000002f28007986 */ /* 0x0009e2000c101516 */
[----:B------:R-:W-:-:S02]  /*b450*/  LEA R60, P3, R61, R130, 0x1 ;  /* 0x000000823d3c7211 */ /* 0x000fc400078608ff */
[----:B------:R-:W-:Y:S01]  /*b460*/  LEA.HI.X.SX32 R53, R53, R166, 0x1, P6 ;  /* 0x000000a635357211 */ /* 0x000fe200030f0eff */
[----:B------:R-:W-:Y:S01]  /*b470*/  STG.E.U16 desc[UR22][R42.64], R67 ;  /* 0x000000432a007986 */ /* 0x000fe2000c101516 */
[----:B------:R-:W-:Y:S02]  /*b480*/  LEA R62, P6, R63, R130, 0x1 ;  /* 0x000000823f3e7211 */ /* 0x000fe400078c08ff */
[----:B0-----:R-:W-:Y:S01]  /*b490*/  PRMT R3, R16, 0x7632, R3 ;  /* 0x0000763210037816 */ /* 0x001fe20000000003 */
[----:B------:R-:W-:Y:S01]  /*b4a0*/  STG.E.U16 desc[UR22][R50.64], R16 ;  /* 0x0000001032007986 */ /* 0x000fe2000c101516 */
[-C--:B------:R-:W-:Y:S02]  /*b4b0*/  LEA.HI.X.SX32 R61, R61, R166.reuse, 0x1, P3 ;  /* 0x000000a63d3d7211 */ /* 0x080fe400018f0eff */
[----:B-1----:R-:W-:Y:S01]  /*b4c0*/  PRMT R5, R17, 0x7632, R5 ;  /* 0x0000763211057816 */ /* 0x002fe20000000005 */
[----:B------:R-:W-:Y:S01]  /*b4d0*/  STG.E.U16 desc[UR22][R52.64], R17 ;  /* 0x0000001134007986 */ /* 0x000fe2000c101516 */
[----:B------:R-:W-:-:S02]  /*b4e0*/  LEA.HI.X.SX32 R63, R63, R166, 0x1, P6 ;  /* 0x000000a63f3f7211 */ /* 0x000fc400030f0eff */
[----:B------:R-:W-:Y:S01]  /*b4f0*/  PRMT R10, R18, 0x7632, R10 ;  /* 0x00007632120a7816 */ /* 0x000fe2000000000a */
[----:B------:R-:W-:Y:S01]  /*b500*/  STG.E.U16 desc[UR22][R54.64], R18 ;  /* 0x0000001236007986 */ /* 0x000fe2000c101516 */
[-C--:B------:R-:W-:Y:S02]  /*b510*/  LEA R72, P3, R73, R130.reuse, 0x1 ;  /* 0x0000008249487211 */ /* 0x080fe400078608ff */
[----:B------:R-:W-:Y:S01]  /*b520*/  PRMT R2, R19, 0x7632, R2 ;  /* 0x0000763213027816 */ /* 0x000fe20000000002 */
[----:B------:R-:W-:Y:S01]  /*b530*/  STG.E.U16 desc[UR22][R56.64], R19 ;  /* 0x0000001338007986 */ /* 0x000fe2000c101516 */
[----:B------:R-:W-:Y:S02]  /*b540*/  LEA R74, P6, R75, R130, 0x1 ;  /* 0x000000824b4a7211 */ /* 0x000fe400078c08ff */
[----:B------:R-:W-:Y:S01]  /*b550*/  LEA.HI.X.SX32 R73, R73, R166, 0x1, P3 ;  /* 0x000000a649497211 */ /* 0x000fe200018f0eff */
[----:B------:R0:W-:Y:S01]  /*b560*/  STG.E.U16 desc[UR22][R58.64], R3 ;  /* 0x000000033a007986 */ /* 0x0001e2000c101516 */
[----:B------:R-:W-:-:S02]  /*b570*/  LEA R82, P3, R83, R130, 0x1 ;  /* 0x0000008253527211 */ /* 0x000fc400078608ff */
[----:B------:R-:W-:Y:S01]  /*b580*/  LEA.HI.X.SX32 R75, R75, R166, 0x1, P6 ;  /* 0x000000a64b4b7211 */ /* 0x000fe200030f0eff */
[----:B------:R1:W-:Y:S01]  /*b590*/  STG.E.U16 desc[UR22][R60.64], R5 ;  /* 0x000000053c007986 */ /* 0x0003e2000c101516 */
[----:B------:R-:W-:Y:S02]  /*b5a0*/  LEA R84, P6, R85, R130, 0x1 ;  /* 0x0000008255547211 */ /* 0x000fe400078c08ff */
[----:B---3--:R-:W-:Y:S01]  /*b5b0*/  PRMT R4, R20, 0x7632, R4 ;  /* 0x0000763214047816 */ /* 0x008fe20000000004 */
[----:B------:R-:W-:Y:S01]  /*b5c0*/  STG.E.U16 desc[UR22][R62.64], R10 ;  /* 0x0000000a3e007986 */ /* 0x000fe2000c101516 */
[----:B------:R-:W-:Y:S02]  /*b5d0*/  PRMT R11, R21, 0x7632, R11 ;  /* 0x00007632150b7816 */ /* 0x000fe4000000000b */
[----:B----4-:R-:W-:Y:S01]  /*b5e0*/  PRMT R40, R22, 0x7632, R40 ;  /* 0x0000763216287816 */ /* 0x010fe20000000028 */
[----:B------:R3:W-:Y:S01]  /*b5f0*/  STG.E.U16 desc[UR22][R64.64], R2 ;  /* 0x0000000240007986 */ /* 0x0007e2000c101516 */
[----:B------:R-:W-:Y:S01]  /*b600*/  LEA.HI.X.SX32 R83, R83, R166, 0x1, P3 ;  /* 0x000000a653537211 */ /* 0x000fe200018f0eff */
[----:B0-----:R-:W-:Y:S01]  /*b610*/  IMAD.SHL.U32 R3, R168, 0x4, RZ ;  /* 0x00000004a8037824 */ /* 0x001fe200078e00ff */
[----:B------:R-:W-:Y:S01]  /*b620*/  PRMT R41, R23, 0x7632, R41 ;  /* 0x0000763217297816 */ /* 0x000fe20000000029 */
[----:B------:R-:W0:Y:S01]  /*b630*/  LDS.128 R64, [R66+UR20] ;  /* 0x0000001442407984 */ /* 0x000e220008000c00 */
[----:B------:R-:W-:Y:S01]  /*b640*/  LEA R146, P3, R97, R130, 0x1 ;  /* 0x0000008261927211 */ /* 0x000fe200078608ff */
[----:B-1----:R-:W-:Y:S01]  /*b650*/  IMAD.SHL.U32 R5, R245, 0x2, RZ ;  /* 0x00000002f5057824 */ /* 0x002fe200078e00ff */
        /* <DEDUP_REMOVED lines=8> */
[----:B---3--:R-:W-:Y:S02]  /*b6e0*/  PRMT R2, R25, 0x7632, R2 ;  /* 0x0000763219027816 */ /* 0x008fe40000000002 */
[-C--:B------:R-:W-:Y:S01]  /*b6f0*/  LEA R158, P6, R90, R130.reuse, 0x1 ;  /* 0x000000825a9e7211 */ /* 0x080fe200078c08ff */
[----:B------:R3:W-:Y:S01]  /*b700*/  STG.E.U16 desc[UR22][R74.64], R23 ;  /* 0x000000174a007986 */ /* 0x0007e2000c101516 */
[----:B------:R-:W-:-:S02]  /*b710*/  LEA R160, P2, R88, R130, 0x1 ;  /* 0x0000008258a07211 */ /* 0x000fc400078408ff */
[----:B------:R-:W-:Y:S01]  /*b720*/  LEA.HI.X.SX32 R157, R91, R166, 0x1, P3 ;  /* 0x000000a65b9d7211 */ /* 0x000fe200018f0eff */
[----:B------:R4:W-:Y:S01]  /*b730*/  STG.E.U16 desc[UR22][R76.64], R4 ;  /* 0x000000044c007986 */ /* 0x0009e2000c101516 */
[----:B------:R-:W-:Y:S02]  /*b740*/  LEA R162, P3, R96, R130, 0x1 ;  /* 0x0000008260a27211 */ /* 0x000fe400078608ff */
[----:B------:R-:W-:Y:S01]  /*b750*/  LEA.HI.X.SX32 R159, R90, R166, 0x1, P6 ;  /* 0x000000a65a9f7211 */ /* 0x000fe200030f0eff */
[----:B------:R5:W-:Y:S01]  /*b760*/  STG.E.U16 desc[UR22][R78.64], R11 ;  /* 0x0000000b4e007986 */ /* 0x000be2000c101516 */
[----:B-1----:R-:W-:Y:S02]  /*b770*/  PRMT R73, R24, 0x7632, R73 ;  /* 0x0000763218497816 */ /* 0x002fe40000000049 */
[----:B------:R-:W-:Y:S01]  /*b780*/  LEA R90, P6, R103, R130, 0x1 ;  /* 0x00000082675a7211 */ /* 0x000fe200078c08ff */
[----:B------:R1:W-:Y:S01]  /*b790*/  STG.E.U16 desc[UR22][R80.64], R40 ;  /* 0x0000002850007986 */ /* 0x0003e2000c101516 */
[----:B---3--:R-:W-:-:S02]  /*b7a0*/  PRMT R75, R26, 0x7632, R75 ;  /* 0x000076321a4b7816 */ /* 0x008fc4000000004b */
[----:B------:R-:W-:Y:S01]  /*b7b0*/  LEA.HI.X.SX32 R95, R89, R166, 0x1, P5 ;  /* 0x000000a6595f7211 */ /* 0x000fe200028f0eff */
[----:B------:R-:W-:Y:S01]  /*b7c0*/  STG.E.U16 desc[UR22][R82.64], R41 ;  /* 0x0000002952007986 */ /* 0x000fe2000c101516 */
[----:B----4-:R-:W-:Y:S01]  /*b7d0*/  PRMT R77, R27, 0x7632, R77 ;  /* 0x000076321b4d7816 */ /* 0x010fe2000000004d */
[----:B------:R-:W-:Y:S01]  /*b7e0*/  IMAD.HI R4, R168, 0x4, RZ ;  /* 0x00000004a8047827 */ /* 0x000fe200078e02ff */
[----:B------:R-:W-:Y:S01]  /*b7f0*/  LEA R102, P5, R101, R130, 0x1 ;  /* 0x0000008265667211 */ /* 0x000fe200078a08ff */
[----:B------:R-:W-:Y:S01]  /*b800*/  STG.E.U16 desc[UR22][R84.64], R24 ;  /* 0x0000001854007986 */ /* 0x000fe2000c101516 */
[----:B------:R-:W-:Y:S01]  /*b810*/  LEA.HI.X.SX32 R161, R88, R166, 0x1, P2 ;  /* 0x000000a658a17211 */ /* 0x000fe200010f0eff */
[----:B-----5:R-:W3:Y:S01]  /*b820*/  LDC.64 R10, c[0x0][0x230] ;  /* 0x00008c00ff0a7b82 */ /* 0x020ee20000000a00 */
[----:B------:R-:W-:Y:S01]  /*b830*/  LEA R88, P2, R107, R130, 0x1 ;  /* 0x000000826b587211 */ /* 0x000fe200078408ff */
[----:B------:R-:W-:Y:S01]  /*b840*/  STG.E.U16 desc[UR22][R86.64], R25 ;  /* 0x0000001956007986 */ /* 0x000fe2000c101516 */
[----:B-1----:R-:W-:-:S02]  /*b850*/  PRMT R80, R28, 0x7632, R80 ;  /* 0x000076321c507816 */ /* 0x002fc40000000050 */
[----:B------:R-:W-:Y:S01]  /*b860*/  PRMT R46, R29, 0x7632, R46 ;  /* 0x000076321d2e7816 */ /* 0x000fe2000000002e */
[----:B------:R-:W-:Y:S01]  /*b870*/  STG.E.U16 desc[UR22][R136.64], R26 ;  /* 0x0000001a88007986 */ /* 0x000fe2000c101516 */
[----:B------:R-:W-:Y:S02]  /*b880*/  LEA R100, P4, R105, R130, 0x1 ;  /* 0x0000008269647211 */ /* 0x000fe400078808ff */
[----:B------:R-:W-:Y:S01]  /*b890*/  LEA.HI.X.SX32 R163, R96, R166, 0x1, P3 ;  /* 0x000000a660a37211 */ /* 0x000fe200018f0eff */
[----:B------:R-:W-:Y:S01]  /*b8a0*/  STG.E.U16 desc[UR22][R144.64], R27 ;  /* 0x0000001b90007986 */ /* 0x000fe2000c101516 */
[----:B------:R-:W-:Y:S02]  /*b8b0*/  PRMT R81, R30, 0x7632, R81 ;  /* 0x000076321e517816 */ /* 0x000fe40000000051 */
[----:B------:R-:W-:Y:S01]  /*b8c0*/  LEA R96, P3, R109, R130, 0x1 ;  /* 0x000000826d607211 */ /* 0x000fe200078608ff */
[----:B------:R-:W-:Y:S01]  /*b8d0*/  STG.E.U16 desc[UR22][R146.64], R73 ;  /* 0x0000004992007986 */ /* 0x000fe2000c101516 */
[----:B------:R-:W-:-:S02]  /*b8e0*/  LEA.HI.X.SX32 R91, R103, R166, 0x1, P6 ;  /* 0x000000a6675b7211 */ /* 0x000fc400030f0eff */
[----:B------:R-:W-:Y:S01]  /*b8f0*/  PRMT R45, R31, 0x7632, R45 ;  /* 0x000076321f2d7816 */ /* 0x000fe2000000002d */
[----:B------:R3:W-:Y:S01]  /*b900*/  STG.E.U16 desc[UR22][R148.64], R2 ;  /* 0x0000000294007986 */ /* 0x0007e2000c101516 */
[----:B------:R-:W-:Y:S02]  /*b910*/  LEA R104, P6, R111, R130, 0x1 ;  /* 0x000000826f687211 */ /* 0x000fe400078c08ff */
[----:B------:R-:W-:Y:S01]  /*b920*/  LEA.HI.X.SX32 R103, R101, R166, 0x1, P5 ;  /* 0x000000a665677211 */ /* 0x000fe200028f0eff */
[----:B------:R1:W-:Y:S01]  /*b930*/  STG.E.U16 desc[UR22][R150.64], R75 ;  /* 0x0000004b96007986 */ /* 0x0003e2000c101516 */
[----:B------:R-:W-:Y:S02]  /*b940*/  LEA R106, P5, R133, R130, 0x1 ;  /* 0x00000082856a7211 */ /* 0x000fe400078a08ff */
[----:B------:R-:W-:Y:S01]  /*b950*/  LEA.HI.X.SX32 R89, R107, R166, 0x1, P2 ;  /* 0x000000a66b597211 */ /* 0x000fe200010f0eff */
[----:B------:R1:W-:Y:S01]  /*b960*/  STG.E.U16 desc[UR22][R154.64], R77 ;  /* 0x0000004d9a007986 */ /* 0x0003e2000c101516 */
[----:B------:R-:W-:-:S02]  /*b970*/  LEA R108, P2, R135, R130, 0x1 ;  /* 0x00000082876c7211 */ /* 0x000fc400078408ff */
[----:B------:R-:W-:Y:S01]  /*b980*/  LEA.HI.X.SX32 R101, R105, R166, 0x1, P4 ;  /* 0x000000a669657211 */ /* 0x000fe200020f0eff */
[----:B------:R1:W-:Y:S01]  /*b990*/  STG.E.U16 desc[UR22][R98.64], R28 ;  /* 0x0000001c62007986 */ /* 0x0003e2000c101516 */
[----:B------:R-:W-:Y:S02]  /*b9a0*/  LEA R110, P4, R131, R130, 0x1 ;  /* 0x00000082836e7211 */ /* 0x000fe400078808ff */
[----:B------:R-:W-:Y:S01]  /*b9b0*/  LEA.HI.X.SX32 R97, R109, R166, 0x1, P3 ;  /* 0x000000a66d617211 */ /* 0x000fe200018f0eff */
[----:B------:R1:W-:Y:S01]  /*b9c0*/  STG.E.U16 desc[UR22][R156.64], R29 ;  /* 0x0000001d9c007986 */ /* 0x0003e2000c101516 */
[----:B------:R-:W-:Y:S02]  /*b9d0*/  LEA R120, P3, R121, R130, 0x1 ;  /* 0x0000008279787211 */ /* 0x000fe400078608ff */
[----:B------:R-:W-:Y:S01]  /*b9e0*/  LEA.HI.X.SX32 R105, R111, R166, 0x1, P6 ;  /* 0x000000a66f697211 */ /* 0x000fe200030f0eff */
[----:B------:R1:W-:Y:S01]  /*b9f0*/  STG.E.U16 desc[UR22][R158.64], R30 ;  /* 0x0000001e9e007986 */ /* 0x0003e2000c101516 */
[----:B--2---:R-:W-:-:S02]  /*ba00*/  PRMT R52, R32, 0x7632, R52 ;  /* 0x0000763220347816 */ /* 0x004fc40000000034 */
[----:B------:R-:W-:Y:S01]  /*ba10*/  LEA R112, P6, R113, R130, 0x1 ;  /* 0x0000008271707211 */ /* 0x000fe200078c08ff */
[----:B------:R1:W-:Y:S01]  /*ba20*/  STG.E.U16 desc[UR22][R94.64], R31 ;  /* 0x0000001f5e007986 */ /* 0x0003e2000c101516 */
[----:B------:R-:W-:Y:S02]  /*ba30*/  LEA.HI.X.SX32 R107, R133, R166, 0x1, P5 ;  /* 0x000000a6856b7211 */ /* 0x000fe400028f0eff */
[----:B------:R-:W-:Y:S01]  /*ba40*/  PRMT R53, R33, 0x7632, R53 ;  /* 0x0000763221357816 */ /* 0x000fe20000000035 */
[----:B------:R1:W-:Y:S01]  /*ba50*/  STG.E.U16 desc[UR22][R160.64], R80 ;  /* 0x00000050a0007986 */ /* 0x0003e2000c101516 */
[----:B------:R-:W-:Y:S02]  /*ba60*/  LEA R122, P5, R123, R130, 0x1 ;  /* 0x000000827b7a7211 */ /* 0x000fe400078a08ff */
[----:B------:R-:W-:Y:S01]  /*ba70*/  LEA.HI.X.SX32 R109, R135, R166, 0x1, P2 ;  /* 0x000000a6876d7211 */ /* 0x000fe200010f0eff */
[----:B------:R1:W-:Y:S01]  /*ba80*/  STG.E.U16 desc[UR22][R92.64], R46 ;  /* 0x0000002e5c007986 */ /* 0x0003e2000c101516 */
[----:B------:R-:W-:-:S02]  /*ba90*/  PRMT R54, R34, 0x7632, R54 ;  /* 0x0000763222367816 */ /* 0x000fc40000000036 */
        /* <DEDUP_REMOVED lines=20> */
[----:B------:R-:W-:Y:S02]  /*bbe0*/  PRMT R62, R36, 0x7632, R62 ;  /* 0x00007632243e7816 */ /* 0x000fe4000000003e */
[----:B------:R-:W-:Y:S01]  /*bbf0*/  LEA R132, P4, R139, R130, 0x1 ;  /* 0x000000828b847211 */ /* 0x000fe200078808ff */
[----:B------:R1:W-:Y:S01]  /*bc00*/  STG.E.U16 desc[UR22][R106.64], R53 ;  /* 0x000000356a007986 */ /* 0x0003e2000c101516 */
[----:B------:R-:W-:Y:S02]  /*bc10*/  LEA.HI.X.SX32 R117, R117, R166, 0x1, P3 ;  /* 0x000000a675757211 */ /* 0x000fe400018f0eff */
[----:B------:R-:W-:Y:S01]  /*bc20*/  PRMT R58, R37, 0x7632, R58 ;  /* 0x00007632253a7816 */ /* 0x000fe2000000003a */
        /* <DEDUP_REMOVED lines=20> */
[-C--:B------:R-:W-:Y:S01]  /*bd70*/  LEA.HI.X.SX32 R135, R141, R166.reuse, 0x1, P6 ;  /* 0x000000a68d877211 */ /* 0x080fe200030f0eff */
[----:B------:R1:W-:Y:S01]  /*bd80*/  STG.E.U16 desc[UR22][R116.64], R58 ;  /* 0x0000003a74007986 */ /* 0x0003e2000c101516 */
[-C--:B------:R-:W-:Y:S02]  /*bd90*/  LEA.HI.X.SX32 R141, R153, R166.reuse, 0x1, P5 ;  /* 0x000000a6998d7211 */ /* 0x080fe400028f0eff */
[----:B0-----:R-:W-:Y:S01]  /*bda0*/  PRMT R70, R64, 0x7632, R70 ;  /* 0x0000763240467816 */ /* 0x001fe20000000046 */
[----:B------:R1:W-:Y:S01]  /*bdb0*/  STG.E.U16 desc[UR22][R126.64], R63 ;  /* 0x0000003f7e007986 */ /* 0x0003e2000c101516 */
[-C--:B------:R-:W-:Y:S02]  /*bdc0*/  LEA.HI.X.SX32 R143, R165, R166.reuse, 0x1, P2 ;  /* 0x000000a6a58f7211 */ /* 0x080fe400010f0eff */
[----:B------:R-:W-:Y:S01]  /*bdd0*/  PRMT R71, R65, 0x7632, R71 ;  /* 0x0000763241477816 */ /* 0x000fe20000000047 */
[----:B------:R1:W-:Y:S01]  /*bde0*/  STG.E.U16 desc[UR22][R118.64], R59 ;  /* 0x0000003b76007986 */ /* 0x0003e2000c101516 */
[----:B------:R-:W-:-:S02]  /*bdf0*/  LEA.HI.X.SX32 R153, R167, R166, 0x1, P4 ;  /* 0x000000a6a7997211 */ /* 0x000fc400020f0eff */
[----:B------:R-:W-:Y:S01]  /*be00*/  PRMT R76, R66, 0x7632, R76 ;  /* 0x00007632424c7816 */ /* 0x000fe2000000004c */
[----:B------:R1:W-:Y:S01]  /*be10*/  STG.E.U16 desc[UR22][R128.64], R64 ;  /* 0x0000004080007986 */ /* 0x0003e2000c101516 */
[----:B------:R-:W-:Y:S02]  /*be20*/  LEA.HI.X.SX32 R131, R164, R166, 0x1, P3 ;  /* 0x000000a6a4837211 */ /* 0x000fe400018f0eff */
[----:B------:R-:W-:Y:S01]  /*be30*/  PRMT R12, R67, 0x7632, R12 ;  /* 0x00007632430c7816 */ /* 0x000fe2000000000c */
[----:B------:R1:W-:Y:S01]  /*be40*/  STG.E.U16 desc[UR22][R132.64], R65 ;  /* 0x0000004184007986 */ /* 0x0003e2000c101516 */
[----:B------:R-:W-:Y:S02]  /*be50*/  LOP3.LUT R5, R5, 0x1f8, RZ, 0xc0, !PT ;  /* 0x000001f805057812 */ /* 0x000fe400078ec0ff */
[----:B------:R-:W-:Y:S01]  /*be60*/  LOP3.LUT P2, RZ, R245, 0x80, RZ, 0xc0, !PT ;  /* 0x00000080f5ff7812 */ /* 0x000fe2000784c0ff */
[----:B------:R1:W-:Y:S01]  /*be70*/  STG.E.U16 desc[UR22][R138.64], R66 ;  /* 0x000000428a007986 */ /* 0x0003e2000c101516 */
[----:B---3--:R-:W-:-:S03]  /*be80*/  IADD3 R2, P0, P1, R3, UR6, R10 ;  /* 0x0000000603027c10 */ /* 0x008fc6000f91e00a */
[----:B------:R1:W-:Y:S01]  /*be90*/  STG.E.U16 desc[UR22][R134.64], R67 ;  /* 0x0000004386007986 */ /* 0x0003e2000c101516 */
[----:B------:R-:W-:-:S03]  /*bea0*/  IADD3.X R3, R4, UR5, R11, P0, P1 ;  /* 0x0000000504037c10 */ /* 0x000fc600087e240b */
[----:B------:R1:W-:Y:S04]  /*beb0*/  STG.E.U16 desc[UR22][R140.64], R70 ;  /* 0x000000468c007986 */ /* 0x0003e8000c101516 */
[----:B------:R1:W-:Y:S04]  /*bec0*/  STG.E.U16 desc[UR22][R142.64], R71 ;  /* 0x000000478e007986 */ /* 0x0003e8000c101516 */
[----:B------:R1:W-:Y:S04]  /*bed0*/  STG.E.U16 desc[UR22][R152.64], R76 ;  /* 0x0000004c98007986 */ /* 0x0003e8000c101516 */
[----:B------:R1:W-:Y:S01]  /*bee0*/  STG.E.U16 desc[UR22][R130.64], R12 ;  /* 0x0000000c82007986 */ /* 0x0003e2000c101516 */
[----:B------:R-:W-:Y:S06]  /*bef0*/  BAR.SYNC.DEFER_BLOCKING 0x0 ;  /* 0x0000000000007b1d */ /* 0x000fec0000010000 */
[----:B------:R1:W-:Y:S02]  /*bf00*/  STS.64 [R5+UR20], R8 ;  /* 0x0000000805007988 */ /* 0x0003e40008000a14 */
[----:B------:R-:W-:Y:S06]  /*bf10*/  BAR.SYNC.DEFER_BLOCKING 0x0 ;  /* 0x0000000000007b1d */ /* 0x000fec0000010000 */
[----:B------:R-:W-:Y:S05]  /*bf20*/  @P2 EXIT ;  /* 0x000000000000294d */ /* 0x000fea0003800000 */
[----:B-1----:R-:W0:Y:S04]  /*bf30*/  LDS R5, [R0] ;  /* 0x0000000000057984 */ /* 0x002e280000000800 */
[----:B0-----:R-:W-:Y:S01]  /*bf40*/  STG.E desc[UR22][R2.64], R5 ;  /* 0x0000000502007986 */ /* 0x001fe2000c101916 */
[----:B------:R-:W-:Y:S05]  /*bf50*/  EXIT ;  /* 0x000000000000794d */ /* 0x000fea0003800000 */
.L_x_2:
[----:B------:R-:W-:-:S00]  /*bf60*/  BRA `(.L_x_2) ;  /* 0xfffffffc00fc7947 */ /* 0x000fc0000383ffff */
[----:B------:R-:W-:-:S00]  /*bf70*/  NOP ;  /* 0x0000000000007918 */ /* 0x000fc00000000000 */
        /* <DEDUP_REMOVED lines=8> */
.L_x_3:


//--------------------- .nv.global.init           --------------------------
	.section	.nv.global.init,"aw",@progbits
.nv.global.init:
	.type		_$_str,@object
	.size		_$_str,(.L_0 - _$_str)
_$_str:
        /*0000*/ 	.byte	0x5f, 0x5f, 0x43, 0x55, 0x44, 0x41, 0x5f, 0x46, 0x54, 0x5a, 0x00
.L_0:


//--------------------- .nv.shared.attn_fwd       --------------------------
	.section	.nv.shared.attn_fwd,"aw",@nobits
	.sectionflags	@""
	.align	16
	.zero		1024


//--------------------- .nv.shared.reserved.0     --------------------------
	.section	.nv.shared.reserved.0,"aw",@nobits
	.weak		__nv_reservedSMEM_offset_0_alias
	.size		__nv_reservedSMEM_offset_0_alias, 0, 0
	.other		__nv_reservedSMEM_offset_0_alias,@"STO_CUDA_RESERVED_SHARED STV_DEFAULT"
__nv_reservedSMEM_offset_0_alias:
	.zero		0


//--------------------- .nv.constant0.attn_fwd    --------------------------
	.section	.nv.constant0.attn_fwd,"a",@progbits
	.sectionflags	@""
	.align	4
.nv.constant0.attn_fwd:
	.zero		664


//--------------------- SYMBOLS --------------------------

	.type		.nv.reservedSmem.offset0,@object
	.size		.nv.reservedSmem.offset0,0x4
